	.headerflags	@"EF_CUDA_TEXMODE_UNIFIED EF_CUDA_64BIT_ADDRESS EF_CUDA_SM86 EF_CUDA_VIRTUAL_SM(EF_CUDA_SM86)"
	.elftype	@"ET_EXEC"


//--------------------- .nv.info                  --------------------------
	.section	.nv.info,"",@"SHT_CUDA_INFO"
	.align	4


	//----- nvinfo : EIATTR_REGCOUNT
	.align		4
        /*0000*/ 	.byte	0x04, 0x2f
        /*0002*/ 	.short	(.L_1 - .L_0)
	.align		4
.L_0:
        /*0004*/ 	.word	index@(triton_poi_fused__softmax_add_3)
        /*0008*/ 	.word	0x00000030


	//----- nvinfo : EIATTR_FRAME_SIZE
	.align		4
.L_1:
        /*000c*/ 	.byte	0x04, 0x11
        /*000e*/ 	.short	(.L_3 - .L_2)
	.align		4
.L_2:
        /*0010*/ 	.word	index@(triton_poi_fused__softmax_add_3)
        /*0014*/ 	.word	0x00000000


	//----- nvinfo : EIATTR_MIN_STACK_SIZE
	.align		4
.L_3:
        /*0018*/ 	.byte	0x04, 0x12
        /*001a*/ 	.short	(.L_5 - .L_4)
	.align		4
.L_4:
        /*001c*/ 	.word	index@(triton_poi_fused__softmax_add_3)
        /*0020*/ 	.word	0x00000000
.L_5:


//--------------------- .nv.info.triton_poi_fused__softmax_add_3 --------------------------
	.section	.nv.info.triton_poi_fused__softmax_add_3,"",@"SHT_CUDA_INFO"
	.sectionflags	@""
	.align	4


	//----- nvinfo : EIATTR_CUDA_API_VERSION
	.align		4
        /*0000*/ 	.byte	0x04, 0x37
        /*0002*/ 	.short	(.L_7 - .L_6)
.L_6:
        /*0004*/ 	.word	0x00000080


	//----- nvinfo : EIATTR_SW2861232_WAR
	.align		4
.L_7:
        /*0008*/ 	.byte	0x01, 0x35
	.zero		2


	//----- nvinfo : EIATTR_PARAM_CBANK
	.align		4
        /*000c*/ 	.byte	0x04, 0x0a
        /*000e*/ 	.short	(.L_9 - .L_8)
	.align		4
.L_8:
        /*0010*/ 	.word	index@(.nv.constant0.triton_poi_fused__softmax_add_3)
        /*0014*/ 	.short	0x0160
        /*0016*/ 	.short	0x0038


	//----- nvinfo : EIATTR_CBANK_PARAM_SIZE
	.align		4
.L_9:
        /*0018*/ 	.byte	0x03, 0x19
        /*001a*/ 	.short	0x0038


	//----- nvinfo : EIATTR_KPARAM_INFO
	.align		4
        /*001c*/ 	.byte	0x04, 0x17
        /*001e*/ 	.short	(.L_11 - .L_10)
.L_10:
        /*0020*/ 	.word	0x00000000
        /*0024*/ 	.short	0x0007
        /*0026*/ 	.short	0x0030
        /*0028*/ 	.byte	0x00, 0xf4, 0x21, 0x00


	//----- nvinfo : EIATTR_KPARAM_INFO
	.align		4
.L_11:
        /*002c*/ 	.byte	0x04, 0x17
        /*002e*/ 	.short	(.L_13 - .L_12)
.L_12:
        /*0030*/ 	.word	0x00000000
        /*0034*/ 	.short	0x0006
        /*0036*/ 	.short	0x0028
        /*0038*/ 	.byte	0x00, 0xf0, 0x11, 0x00


	//----- nvinfo : EIATTR_KPARAM_INFO
	.align		4
.L_13:
        /*003c*/ 	.byte	0x04, 0x17
        /*003e*/ 	.short	(.L_15 - .L_14)
.L_14:
        /*0040*/ 	.word	0x00000000
        /*0044*/ 	.short	0x0005
        /*0046*/ 	.short	0x0024
        /*0048*/ 	.byte	0x00, 0xf0, 0x11, 0x00


	//----- nvinfo : EIATTR_KPARAM_INFO
	.align		4
.L_15:
        /*004c*/ 	.byte	0x04, 0x17
        /*004e*/ 	.short	(.L_17 - .L_16)
.L_16:
        /*0050*/ 	.word	0x00000000
        /*0054*/ 	.short	0x0004
        /*0056*/ 	.short	0x0020
        /*0058*/ 	.byte	0x00, 0xf0, 0x11, 0x00


	//----- nvinfo : EIATTR_KPARAM_INFO
	.align		4
.L_17:
        /*005c*/ 	.byte	0x04, 0x17
        /*005e*/ 	.short	(.L_19 - .L_18)
.L_18:
        /*0060*/ 	.word	0x00000000
        /*0064*/ 	.short	0x0003
        /*0066*/ 	.short	0x0018
        /*0068*/ 	.byte	0x00, 0xf4, 0x21, 0x00


	//----- nvinfo : EIATTR_KPARAM_INFO
	.align		4
.L_19:
        /*006c*/ 	.byte	0x04, 0x17
        /*006e*/ 	.short	(.L_21 - .L_20)
.L_20:
        /*0070*/ 	.word	0x00000000
        /*0074*/ 	.short	0x0002
        /*0076*/ 	.short	0x0010
        /*0078*/ 	.byte	0x00, 0xf4, 0x21, 0x00


	//----- nvinfo : EIATTR_KPARAM_INFO
	.align		4
.L_21:
        /*007c*/ 	.byte	0x04, 0x17
        /*007e*/ 	.short	(.L_23 - .L_22)
.L_22:
        /*0080*/ 	.word	0x00000000
        /*0084*/ 	.short	0x0001
        /*0086*/ 	.short	0x0008
        /*0088*/ 	.byte	0x00, 0xf4, 0x21, 0x00


	//----- nvinfo : EIATTR_KPARAM_INFO
	.align		4
.L_23:
        /*008c*/ 	.byte	0x04, 0x17
        /*008e*/ 	.short	(.L_25 - .L_24)
.L_24:
        /*0090*/ 	.word	0x00000000
        /*0094*/ 	.short	0x0000
        /*0096*/ 	.short	0x0000
        /*0098*/ 	.byte	0x00, 0xf4, 0x21, 0x00


	//----- nvinfo : EIATTR_MAXREG_COUNT
	.align		4
.L_25:
        /*009c*/ 	.byte	0x03, 0x1b
        /*009e*/ 	.short	0x00ff


	//----- nvinfo : EIATTR_EXIT_INSTR_OFFSETS
	.align		4
        /*00a0*/ 	.byte	0x04, 0x1c
        /*00a2*/ 	.short	(.L_27 - .L_26)


	//   ....[0]....
.L_26:
        /*00a4*/ 	.word	0x000022a0


	//   ....[1]....
        /*00a8*/ 	.word	0x000022d0


	//----- nvinfo : EIATTR_CTAIDZ_USED
	.align		4
.L_27:
        /*00ac*/ 	.byte	0x01, 0x04
	.zero		2


	//----- nvinfo : EIATTR_REQNTID
	.align		4
        /*00b0*/ 	.byte	0x04, 0x10
        /*00b2*/ 	.short	(.L_29 - .L_28)
.L_28:
        /*00b4*/ 	.word	0x00000100
        /*00b8*/ 	.word	0x00000001
        /*00bc*/ 	.word	0x00000001
.L_29:


//--------------------- .nv.callgraph             --------------------------
	.section	.nv.callgraph,"",@"SHT_CUDA_CALLGRAPH"
	.align	4
	.sectionentsize	8
	.align		4
        /*0000*/ 	.word	0x00000000
	.align		4
        /*0004*/ 	.word	0xffffffff
	.align		4
        /*0008*/ 	.word	0x00000000
	.align		4
        /*000c*/ 	.word	0xfffffffe
	.align		4
        /*0010*/ 	.word	0x00000000
	.align		4
        /*0014*/ 	.word	0xfffffffd
	.align		4
        /*0018*/ 	.word	0x00000000
	.align		4
        /*001c*/ 	.word	0xfffffffc


//--------------------- .nv.rel.action            --------------------------
	.section	.nv.rel.action,"",@"SHT_CUDA_RELOCINFO"
	.align	8
	.sectionentsize	8
        /*0000*/ 	.byte	0x73, 0x00, 0x00, 0x00, 0x00, 0x00, 0x00, 0x00, 0x00, 0x00, 0x00, 0x11, 0x25, 0x00, 0x05, 0x36


//--------------------- .nv.constant0.triton_poi_fused__softmax_add_3 --------------------------
	.section	.nv.constant0.triton_poi_fused__softmax_add_3,"a",@progbits
	.sectionflags	@""
	.align	4
.nv.constant0.triton_poi_fused__softmax_add_3:
	.zero		408


//--------------------- .text.triton_poi_fused__softmax_add_3 --------------------------
	.section	.text.triton_poi_fused__softmax_add_3,"ax",@progbits
	.sectionflags	@"SHF_BARRIERS=1"
	.sectioninfo	@"SHI_REGISTERS=48"
	.align	128
        .global         triton_poi_fused__softmax_add_3
        .type           triton_poi_fused__softmax_add_3,@function
        .size           triton_poi_fused__softmax_add_3,(.L_x_1 - triton_poi_fused__softmax_add_3)
        .other          triton_poi_fused__softmax_add_3,@"STO_CUDA_ENTRY STV_DEFAULT"
triton_poi_fused__softmax_add_3:
.text.triton_poi_fused__softmax_add_3:
[----:B------:R-:W-:Y:S02]  /*0000*/  IMAD.MOV.U32 R1, RZ, RZ, c[0x0][0x28] ;  /* 0x00000a00ff017624 */ /* 0x000fe400078e00ff */
[----:B------:R-:W0:Y:S01]  /*0010*/  S2R R4, SR_TID.X ;  /* 0x0000000000047919 */ /* 0x000e220000002100 */
[----:B------:R-:W1:Y:S01]  /*0020*/  S2UR UR5, SR_CTAID.X ;  /* 0x00000000000579c3 */ /* 0x000e620000002500 */
[----:B------:R-:W-:Y:S01]  /*0030*/  IMAD.MOV.U32 R25, RZ, RZ, 0x4 ;  /* 0x00000004ff197424 */ /* 0x000fe200078e00ff */
[----:B------:R-:W-:Y:S01]  /*0040*/  CS2R R12, SRZ ;  /* 0x00000000000c7805 */ /* 0x000fe2000001ff00 */
[----:B------:R-:W2:Y:S01]  /*0050*/  S2R R24, SR_CTAID.Y ;  /* 0x0000000000187919 */ /* 0x000ea20000002600 */
[----:B------:R-:W-:-:S04]  /*0060*/  CS2R R14, SRZ ;  /* 0x00000000000e7805 */ /* 0x000fc8000001ff00 */
[----:B------:R-:W2:Y:S01]  /*0070*/  S2UR UR4, SR_CTAID.Z ;  /* 0x00000000000479c3 */ /* 0x000ea20000002700 */
[----:B0-----:R-:W-:Y:S01]  /*0080*/  LOP3.LUT R2, R4, 0x1, RZ, 0xc0, !PT ;  /* 0x0000000104027812 */ /* 0x001fe200078ec0ff */
[----:B-1----:R-:W-:Y:S01]  /*0090*/  USHF.L.U32 UR5, UR5, 0x3, URZ ;  /* 0x0000000305057899 */ /* 0x002fe2000800063f */
[--C-:B------:R-:W-:Y:S02]  /*00a0*/  SHF.R.U32.HI R35, RZ, 0x1, R4.reuse ;  /* 0x00000001ff237819 */ /* 0x100fe40000011604 */
[----:B------:R-:W-:Y:S01]  /*00b0*/  SHF.R.U32.HI R9, RZ, 0x4, R4 ;  /* 0x00000004ff097819 */ /* 0x000fe20000011604 */
[----:B------:R-:W-:Y:S01]  /*00c0*/  IMAD.SHL.U32 R5, R2, 0x4, RZ ;  /* 0x0000000402057824 */ /* 0x000fe200078e00ff */
[----:B------:R-:W-:Y:S02]  /*00d0*/  LOP3.LUT R0, R4, 0x80, RZ, 0xc0, !PT ;  /* 0x0000008004007812 */ /* 0x000fe400078ec0ff */
[----:B------:R-:W-:Y:S02]  /*00e0*/  SGXT.U32 R35, R35, 0x3 ;  /* 0x000000032323781a */ /* 0x000fe40000000000 */
[C---:B--2---:R-:W-:Y:S01]  /*00f0*/  LOP3.LUT P2, RZ, R24.reuse, UR4, RZ, 0xfc, !PT ;  /* 0x0000000418ff7c12 */ /* 0x044fe2000f84fcff */
[----:B------:R-:W-:Y:S01]  /*0100*/  USHF.L.U32 UR4, UR4, 0x3, URZ ;  /* 0x0000000304047899 */ /* 0x000fe2000800063f */
[----:B------:R-:W-:Y:S01]  /*0110*/  IADD3 R11, R5, UR5, RZ ;  /* 0x00000005050b7c10 */ /* 0x000fe2000fffe0ff */
[----:B------:R-:W-:Y:S01]  /*0120*/  IMAD.SHL.U32 R24, R24, 0x40, RZ ;  /* 0x0000004018187824 */ /* 0x000fe200078e00ff */
[----:B------:R-:W-:-:S02]  /*0130*/  SGXT.U32 R9, R9, 0x3 ;  /* 0x000000030909781a */ /* 0x000fc40000000000 */
[----:B------:R-:W-:Y:S02]  /*0140*/  ISETP.LT.AND P0, PT, R11, 0x40, !P2 ;  /* 0x000000400b00780c */ /* 0x000fe40005701270 */
[----:B------:R-:W-:Y:S02]  /*0150*/  SHF.R.U32.HI R3, RZ, 0x4, R0 ;  /* 0x00000004ff037819 */ /* 0x000fe40000011600 */
[----:B------:R-:W-:Y:S02]  /*0160*/  LOP3.LUT R8, R35, UR4, RZ, 0xfc, !PT ;  /* 0x0000000423087c12 */ /* 0x000fe4000f8efcff */
[----:B------:R-:W-:Y:S02]  /*0170*/  LOP3.LUT R9, R24, R9, R3, 0xfe, !PT ;  /* 0x0000000918097212 */ /* 0x000fe400078efe03 */
[----:B------:R-:W-:-:S05]  /*0180*/  LEA R8, R8, R11, 0xc ;  /* 0x0000000b08087211 */ /* 0x000fca00078e60ff */
[----:B------:R-:W-:Y:S01]  /*0190*/  @P0 MOV R6, 0x0 ;  /* 0x0000000000060802 */ /* 0x000fe20000000f00 */
[----:B------:R-:W-:Y:S02]  /*01a0*/  @P0 IMAD.MOV.U32 R7, RZ, RZ, 0x14f00000 ;  /* 0x14f00000ff070424 */ /* 0x000fe400078e00ff */
[----:B------:R-:W-:Y:S01]  /*01b0*/  IMAD R9, R9, 0x40, R8 ;  /* 0x0000004009097824 */ /* 0x000fe200078e0208 */
[----:B------:R-:W0:Y:S03]  /*01c0*/  @P0 R2UR UR6, R6 ;  /* 0x00000000060603c2 */ /* 0x000e2600000e0000 */
[----:B------:R-:W-:-:S05]  /*01d0*/  IMAD.WIDE R38, R9, R25, c[0x0][0x160] ;  /* 0x0000580009267625 */ /* 0x000fca00078e0219 */
[----:B------:R-:W0:Y:S02]  /*01e0*/  @P0 R2UR UR7, R7 ;  /* 0x00000000070703c2 */ /* 0x000e2400000e0000 */
[----:B0-----:R-:W2:Y:S01]  /*01f0*/  @P0 LDG.E.EL.128 R12, desc[UR6][R38.64] ;  /* 0x00000006260c0981 */ /* 0x001ea2200c2e1d00 */
[----:B------:R-:W-:Y:S01]  /*0200*/  IADD3 R32, R9, 0x400, RZ ;  /* 0x0000040009207810 */ /* 0x000fe20007ffe0ff */
[----:B------:R-:W-:Y:S01]  /*0210*/  CS2R R16, SRZ ;  /* 0x0000000000107805 */ /* 0x000fe2000001ff00 */
[----:B------:R-:W-:-:S03]  /*0220*/  CS2R R18, SRZ ;  /* 0x0000000000127805 */ /* 0x000fc6000001ff00 */
[----:B------:R-:W-:-:S05]  /*0230*/  IMAD.WIDE R32, R32, R25, c[0x0][0x160] ;  /* 0x0000580020207625 */ /* 0x000fca00078e0219 */
[----:B------:R-:W3:Y:S01]  /*0240*/  @P0 LDG.E.EL.128 R16, desc[UR6][R32.64] ;  /* 0x0000000620100981 */ /* 0x000ee2200c2e1d00 */
[----:B------:R-:W-:Y:S01]  /*0250*/  @P0 MOV R10, 0x0 ;  /* 0x00000000000a0802 */ /* 0x000fe20000000f00 */
[----:B------:R-:W-:Y:S01]  /*0260*/  @P0 IMAD.MOV.U32 R11, RZ, RZ, 0x14f00000 ;  /* 0x14f00000ff0b0424 */ /* 0x000fe200078e00ff */
[----:B------:R-:W-:Y:S01]  /*0270*/  @P0 MOV R27, 0x14f00000 ;  /* 0x14f00000001b0802 */ /* 0x000fe20000000f00 */
[----:B------:R-:W-:Y:S01]  /*0280*/  @P0 IMAD.MOV.U32 R26, RZ, RZ, 0x0 ;  /* 0x00000000ff1a0424 */ /* 0x000fe200078e00ff */
[----:B------:R0:W1:Y:S01]  /*0290*/  @P0 R2UR UR6, R10 ;  /* 0x000000000a0603c2 */ /* 0x00006200000e0000 */
[C---:B------:R-:W-:Y:S01]  /*02a0*/  IADD3 R30, R9.reuse, 0x800, RZ ;  /* 0x00000800091e7810 */ /* 0x040fe20007ffe0ff */
[----:B------:R-:W-:Y:S01]  /*02b0*/  CS2R R20, SRZ ;  /* 0x0000000000147805 */ /* 0x000fe2000001ff00 */
[----:B------:R-:W-:Y:S01]  /*02c0*/  CS2R R22, SRZ ;  /* 0x0000000000167805 */ /* 0x000fe2000001ff00 */
[----:B------:R-:W-:Y:S02]  /*02d0*/  IADD3 R6, R9, 0xc00, RZ ;  /* 0x00000c0009067810 */ /* 0x000fe40007ffe0ff */
[-C--:B------:R-:W-:Y:S01]  /*02e0*/  IMAD.WIDE R30, R30, R25.reuse, c[0x0][0x160] ;  /* 0x000058001e1e7625 */ /* 0x080fe200078e0219 */
[----:B------:R-:W-:Y:S01]  /*02f0*/  CS2R R8, SRZ ;  /* 0x0000000000087805 */ /* 0x000fe2000001ff00 */
[----:B------:R0:W1:Y:S02]  /*0300*/  @P0 R2UR UR7, R11 ;  /* 0x000000000b0703c2 */ /* 0x00006400000e0000 */
[----:B------:R-:W-:-:S06]  /*0310*/  IMAD.WIDE R6, R6, R25, c[0x0][0x160] ;  /* 0x0000580006067625 */ /* 0x000fcc00078e0219 */
[----:B------:R-:W4:Y:S01]  /*0320*/  @P0 R2UR UR8, R26 ;  /* 0x000000001a0803c2 */ /* 0x000f2200000e0000 */
[----:B0-----:R-:W-:-:S07]  /*0330*/  CS2R R10, SRZ ;  /* 0x00000000000a7805 */ /* 0x001fce000001ff00 */
[----:B------:R-:W4:Y:S01]  /*0340*/  @P0 R2UR UR9, R27 ;  /* 0x000000001b0903c2 */ /* 0x000f2200000e0000 */
[----:B-1----:R-:W5:Y:S04]  /*0350*/  @P0 LDG.E.EL.128 R20, desc[UR6][R30.64] ;  /* 0x000000061e140981 */ /* 0x002f68200c2e1d00 */
[----:B----4-:R-:W4:Y:S01]  /*0360*/  @P0 LDG.E.EL.128 R8, desc[UR8][R6.64] ;  /* 0x0000000806080981 */ /* 0x010f22200c2e1d00 */
[C---:B------:R-:W-:Y:S02]  /*0370*/  LOP3.LUT R37, R4.reuse, 0x10, RZ, 0xc0, !PT ;  /* 0x0000001004257812 */ /* 0x040fe400078ec0ff */
[----:B------:R-:W-:Y:S02]  /*0380*/  SHF.R.U32.HI R25, RZ, 0x1, R4 ;  /* 0x00000001ff197819 */ /* 0x000fe40000011604 */
[----:B------:R-:W-:Y:S01]  /*0390*/  LOP3.LUT R34, R4, 0x40, RZ, 0xc0, !PT ;  /* 0x0000004004227812 */ /* 0x000fe200078ec0ff */
[----:B------:R-:W-:Y:S01]  /*03a0*/  IMAD R28, R2, 0x8, R37 ;  /* 0x00000008021c7824 */ /* 0x000fe200078e0225 */
[----:B------:R-:W-:-:S02]  /*03b0*/  SGXT.U32 R25, R25, 0x1 ;  /* 0x000000011919781a */ /* 0x000fc40000000000 */
[----:B------:R-:W-:Y:S01]  /*03c0*/  SHF.R.U32.HI R26, RZ, 0x1, R4 ;  /* 0x00000001ff1a7819 */ /* 0x000fe20000011604 */
[----:B------:R-:W-:Y:S01]  /*03d0*/  IMAD.SHL.U32 R28, R28, 0x4, RZ ;  /* 0x000000041c1c7824 */ /* 0x000fe200078e00ff */
[----:B------:R-:W-:Y:S02]  /*03e0*/  LOP3.LUT R36, R4, 0x20, RZ, 0xc0, !PT ;  /* 0x0000002004247812 */ /* 0x000fe400078ec0ff */
[----:B------:R-:W-:Y:S02]  /*03f0*/  SHF.R.U32.HI R37, RZ, 0x1, R37 ;  /* 0x00000001ff257819 */ /* 0x000fe40000011625 */
[----:B------:R-:W-:Y:S01]  /*0400*/  LOP3.LUT R29, R28, R25, RZ, 0xfc, !PT ;  /* 0x000000191c1d7212 */ /* 0x000fe200078efcff */
[----:B------:R-:W-:Y:S01]  /*0410*/  IMAD.SHL.U32 R28, R34, 0x4, RZ ;  /* 0x00000004221c7824 */ /* 0x000fe200078e00ff */
[----:B------:R-:W-:Y:S02]  /*0420*/  SHF.L.U32 R27, R36, 0x2, RZ ;  /* 0x00000002241b7819 */ /* 0x000fe400000006ff */
[----:B------:R-:W-:Y:S01]  /*0430*/  LOP3.LUT R41, R29, 0x2, R26, 0xf8, !PT ;  /* 0x000000021d297812 */ /* 0x000fe200078ef81a */
[----:B------:R-:W-:Y:S01]  /*0440*/  IMAD.SHL.U32 R29, R0, 0x4, RZ ;  /* 0x00000004001d7824 */ /* 0x000fe200078e00ff */
[----:B------:R-:W-:-:S02]  /*0450*/  SHF.R.U32.HI R36, RZ, 0x1, R36 ;  /* 0x00000001ff247819 */ /* 0x000fc40000011624 */
[----:B------:R-:W-:Y:S02]  /*0460*/  LOP3.LUT R40, R41, 0x4, R26, 0xf8, !PT ;  /* 0x0000000429287812 */ /* 0x000fe400078ef81a */
[----:B------:R-:W-:Y:S02]  /*0470*/  IADD3 R41, R29, R28, R27 ;  /* 0x0000001c1d297210 */ /* 0x000fe40007ffe01b */
[----:B------:R-:W-:Y:S02]  /*0480*/  IADD3 R36, R24, R36, R37 ;  /* 0x0000002418247210 */ /* 0x000fe40007ffe025 */
[----:B------:R-:W-:Y:S02]  /*0490*/  SHF.R.U32.HI R34, RZ, 0x1, R34 ;  /* 0x00000001ff227819 */ /* 0x000fe40000011622 */
[----:B------:R-:W-:Y:S02]  /*04a0*/  LOP3.LUT R40, R41, R40, RZ, 0xfc, !PT ;  /* 0x0000002829287212 */ /* 0x000fe400078efcff */
[----:B------:R-:W-:-:S02]  /*04b0*/  LOP3.LUT R35, R34, R36, R35, 0xfe, !PT ;  /* 0x0000002422237212 */ /* 0x000fc400078efe23 */
[----:B------:R-:W-:Y:S02]  /*04c0*/  SHF.R.U32.HI R34, RZ, 0x7, R4 ;  /* 0x00000007ff227819 */ /* 0x000fe40000011604 */
[----:B------:R-:W-:Y:S02]  /*04d0*/  LOP3.LUT R36, R40, 0x8, RZ, 0x3c, !PT ;  /* 0x0000000828247812 */ /* 0x000fe400078e3cff */
[----:B------:R-:W-:Y:S02]  /*04e0*/  SGXT.U32 R34, R34, 0x1 ;  /* 0x000000012222781a */ /* 0x000fe40000000000 */
[----:B------:R-:W-:Y:S02]  /*04f0*/  SHF.R.U32.HI R41, RZ, 0x1, R36 ;  /* 0x00000001ff297819 */ /* 0x000fe40000011624 */
[----:B------:R-:W-:Y:S02]  /*0500*/  LOP3.LUT R34, R34, UR5, RZ, 0xfc, !PT ;  /* 0x0000000522227c12 */ /* 0x000fe4000f8efcff */
[----:B------:R-:W-:-:S02]  /*0510*/  LOP3.LUT R41, R41, 0x7ffffffc, RZ, 0xc0, !PT ;  /* 0x7ffffffc29297812 */ /* 0x000fc400078ec0ff */
[----:B------:R-:W-:Y:S02]  /*0520*/  LOP3.LUT R43, R40, 0x10, RZ, 0x3c, !PT ;  /* 0x00000010282b7812 */ /* 0x000fe400078e3cff */
[----:B------:R-:W-:Y:S01]  /*0530*/  SHF.R.U32.HI R37, RZ, 0x1, R40 ;  /* 0x00000001ff257819 */ /* 0x000fe20000011628 */
[----:B------:R-:W-:Y:S01]  /*0540*/  IMAD R42, R36, 0x4, R41 ;  /* 0x00000004242a7824 */ /* 0x000fe200078e0229 */
[----:B------:R-:W-:Y:S02]  /*0550*/  ISETP.LT.AND P1, PT, R34, 0x40, !P2 ;  /* 0x000000402200780c */ /* 0x000fe40005721270 */
[----:B------:R-:W-:Y:S02]  /*0560*/  SHF.R.U32.HI R36, RZ, 0x1, R43 ;  /* 0x00000001ff247819 */ /* 0x000fe4000001162b */
[----:B------:R-:W-:Y:S02]  /*0570*/  LOP3.LUT R37, R37, 0x7ffffffc, RZ, 0xc0, !PT ;  /* 0x7ffffffc25257812 */ /* 0x000fe400078ec0ff */
[----:B------:R-:W-:-:S02]  /*0580*/  LOP3.LUT R36, R36, 0x7ffffffc, RZ, 0xc0, !PT ;  /* 0x7ffffffc24247812 */ /* 0x000fc400078ec0ff */
[C---:B------:R-:W-:Y:S02]  /*0590*/  LEA R37, R40.reuse, R37, 0x2 ;  /* 0x0000002528257211 */ /* 0x040fe400078e10ff */
[----:B------:R-:W-:Y:S01]  /*05a0*/  LOP3.LUT R44, R40, 0x18, RZ, 0x3c, !PT ;  /* 0x00000018282c7812 */ /* 0x000fe200078e3cff */
[----:B------:R-:W-:Y:S02]  /*05b0*/  IMAD R43, R43, 0x4, R36 ;  /* 0x000000042b2b7824 */ /* 0x000fe400078e0224 */
[----:B------:R-:W-:Y:S02]  /*05c0*/  @P1 MOV R36, 0x0 ;  /* 0x0000000000241802 */ /* 0x000fe40000000f00 */
[----:B------:R-:W-:Y:S02]  /*05d0*/  SHF.R.U32.HI R41, RZ, 0x1, R44 ;  /* 0x00000001ff297819 */ /* 0x000fe4000001162c */
[----:B------:R0:W1:Y:S02]  /*05e0*/  @P1 R2UR UR6, R36 ;  /* 0x00000000240613c2 */ /* 0x00006400000e0000 */
[----:B------:R-:W-:-:S02]  /*05f0*/  LOP3.LUT R45, R41, 0x7ffffffc, RZ, 0xc0, !PT ;  /* 0x7ffffffc292d7812 */ /* 0x000fc400078ec0ff */
[----:B------:R-:W-:-:S03]  /*0600*/  LOP3.LUT R41, R40, 0x408, RZ, 0x3c, !PT ;  /* 0x0000040828297812 */ /* 0x000fc600078e3cff */
[----:B------:R-:W-:Y:S01]  /*0610*/  IMAD R44, R44, 0x4, R45 ;  /* 0x000000042c2c7824 */ /* 0x000fe200078e022d */
[----:B--2---:R2:W-:Y:S04]  /*0620*/  STS [R37], R12 ;  /* 0x0000000c25007388 */ /* 0x0045e80000000800 */
[----:B------:R0:W-:Y:S04]  /*0630*/  STS [R42], R13 ;  /* 0x0000000d2a007388 */ /* 0x0001e80000000800 */
[----:B------:R1:W-:Y:S01]  /*0640*/  STS [R43], R14 ;  /* 0x0000000e2b007388 */ /* 0x0003e20000000800 */
[----:B--2---:R-:W-:Y:S01]  /*0650*/  LOP3.LUT R12, R40, 0x400, RZ, 0x3c, !PT ;  /* 0x00000400280c7812 */ /* 0x004fe200078e3cff */
[----:B------:R-:W-:-:S02]  /*0660*/  @P1 IMAD.MOV.U32 R37, RZ, RZ, 0x14f00000 ;  /* 0x14f00000ff251424 */ /* 0x000fc400078e00ff */
[----:B------:R2:W-:Y:S01]  /*0670*/  STS [R44], R15 ;  /* 0x0000000f2c007388 */ /* 0x0005e20000000800 */
[----:B0-----:R-:W-:Y:S01]  /*0680*/  SHF.R.U32.HI R36, RZ, 0x1, R12 ;  /* 0x00000001ff247819 */ /* 0x001fe2000001160c */
[----:B------:R0:W2:Y:S01]  /*0690*/  @P1 R2UR UR7, R37 ;  /* 0x00000000250713c2 */ /* 0x0000a200000e0000 */
[----:B------:R-:W-:Y:S02]  /*06a0*/  SHF.R.U32.HI R42, RZ, 0x1, R41 ;  /* 0x00000001ff2a7819 */ /* 0x000fe40000011629 */
[----:B------:R-:W-:Y:S02]  /*06b0*/  LOP3.LUT R13, R36, 0x7ffffffc, RZ, 0xc0, !PT ;  /* 0x7ffffffc240d7812 */ /* 0x000fe400078ec0ff */
[----:B------:R-:W-:Y:S02]  /*06c0*/  LOP3.LUT R36, R40, 0x418, RZ, 0x3c, !PT ;  /* 0x0000041828247812 */ /* 0x000fe400078e3cff */
[----:B-1----:R-:W-:Y:S02]  /*06d0*/  LEA R43, R12, R13, 0x2 ;  /* 0x0000000d0c2b7211 */ /* 0x002fe400078e10ff */
[----:B------:R-:W-:-:S02]  /*06e0*/  LOP3.LUT R13, R40, 0x410, RZ, 0x3c, !PT ;  /* 0x00000410280d7812 */ /* 0x000fc400078e3cff */
[----:B0-----:R-:W-:Y:S01]  /*06f0*/  LOP3.LUT R37, R40, 0x800, RZ, 0x3c, !PT ;  /* 0x0000080028257812 */ /* 0x001fe200078e3cff */
[----:B---3--:R0:W-:Y:S01]  /*0700*/  STS [R43], R16 ;  /* 0x000000102b007388 */ /* 0x0081e20000000800 */
[----:B------:R-:W-:Y:S02]  /*0710*/  SHF.R.U32.HI R14, RZ, 0x1, R13 ;  /* 0x00000001ff0e7819 */ /* 0x000fe4000001160d */
[----:B------:R-:W-:Y:S02]  /*0720*/  LOP3.LUT R12, R42, 0x7ffffffc, RZ, 0xc0, !PT ;  /* 0x7ffffffc2a0c7812 */ /* 0x000fe400078ec0ff */
[----:B------:R-:W-:Y:S02]  /*0730*/  LOP3.LUT R14, R14, 0x7ffffffc, RZ, 0xc0, !PT ;  /* 0x7ffffffc0e0e7812 */ /* 0x000fe400078ec0ff */
[----:B------:R-:W-:Y:S01]  /*0740*/  LOP3.LUT R42, R40, 0x808, RZ, 0x3c, !PT ;  /* 0x00000808282a7812 */ /* 0x000fe200078e3cff */
[----:B------:R-:W-:Y:S01]  /*0750*/  IMAD R12, R41, 0x4, R12 ;  /* 0x00000004290c7824 */ /* 0x000fe200078e020c */
[----:B------:R-:W-:Y:S01]  /*0760*/  SHF.R.U32.HI R41, RZ, 0x1, R36 ;  /* 0x00000001ff297819 */ /* 0x000fe20000011624 */
[----:B------:R-:W-:Y:S01]  /*0770*/  IMAD R13, R13, 0x4, R14 ;  /* 0x000000040d0d7824 */ /* 0x000fe200078e020e */
[----:B------:R-:W-:-:S02]  /*0780*/  SHF.R.U32.HI R14, RZ, 0x1, R37 ;  /* 0x00000001ff0e7819 */ /* 0x000fc40000011625 */
[----:B--2---:R-:W-:Y:S01]  /*0790*/  SHF.R.U32.HI R15, RZ, 0x1, R42 ;  /* 0x00000001ff0f7819 */ /* 0x004fe2000001162a */
[----:B------:R-:W-:Y:S01]  /*07a0*/  STS [R12], R17 ;  /* 0x000000110c007388 */ /* 0x000fe20000000800 */
[----:B------:R-:W-:Y:S02]  /*07b0*/  LOP3.LUT R14, R14, 0x7ffffffc, RZ, 0xc0, !PT ;  /* 0x7ffffffc0e0e7812 */ /* 0x000fe400078ec0ff */
[----:B------:R-:W-:Y:S01]  /*07c0*/  LOP3.LUT R15, R15, 0x7ffffffc, RZ, 0xc0, !PT ;  /* 0x7ffffffc0f0f7812 */ /* 0x000fe200078ec0ff */
[----:B------:R1:W-:Y:S01]  /*07d0*/  STS [R13], R18 ;  /* 0x000000120d007388 */ /* 0x0003e20000000800 */
[----:B------:R-:W-:Y:S01]  /*07e0*/  LOP3.LUT R41, R41, 0x7ffffffc, RZ, 0xc0, !PT ;  /* 0x7ffffffc29297812 */ /* 0x000fe200078ec0ff */
[----:B------:R-:W-:Y:S01]  /*07f0*/  IMAD R37, R37, 0x4, R14 ;  /* 0x0000000425257824 */ /* 0x000fe200078e020e */
[----:B------:R-:W-:Y:S01]  /*0800*/  LOP3.LUT R14, R40, 0x810, RZ, 0x3c, !PT ;  /* 0x00000810280e7812 */ /* 0x000fe200078e3cff */
[----:B------:R-:W-:Y:S01]  /*0810*/  IMAD R42, R42, 0x4, R15 ;  /* 0x000000042a2a7824 */ /* 0x000fe200078e020f */
[----:B------:R-:W-:-:S02]  /*0820*/  LOP3.LUT R15, R40, 0x818, RZ, 0x3c, !PT ;  /* 0x00000818280f7812 */ /* 0x000fc400078e3cff */
[----:B0-----:R-:W-:Y:S02]  /*0830*/  SHF.R.U32.HI R16, RZ, 0x1, R14 ;  /* 0x00000001ff107819 */ /* 0x001fe4000001160e */
[----:B------:R-:W-:Y:S02]  /*0840*/  LEA R36, R36, R41, 0x2 ;  /* 0x0000002924247211 */ /* 0x000fe400078e10ff */
[----:B------:R-:W-:Y:S02]  /*0850*/  LOP3.LUT R43, R16, 0x7ffffffc, RZ, 0xc0, !PT ;  /* 0x7ffffffc102b7812 */ /* 0x000fe400078ec0ff */
[----:B------:R-:W-:Y:S01]  /*0860*/  SHF.R.U32.HI R41, RZ, 0x1, R15 ;  /* 0x00000001ff297819 */ /* 0x000fe2000001160f */
[----:B------:R-:W-:Y:S01]  /*0870*/  STS [R36], R19 ;  /* 0x0000001324007388 */ /* 0x000fe20000000800 */
[----:B------:R-:W-:Y:S02]  /*0880*/  LOP3.LUT R16, R40, 0xc00, RZ, 0x3c, !PT ;  /* 0x00000c0028107812 */ /* 0x000fe400078e3cff */
[----:B------:R-:W-:Y:S01]  /*0890*/  LOP3.LUT R44, R41, 0x7ffffffc, RZ, 0xc0, !PT ;  /* 0x7ffffffc292c7812 */ /* 0x000fe200078ec0ff */
[----:B-----5:R-:W-:Y:S01]  /*08a0*/  STS [R37], R20 ;  /* 0x0000001425007388 */ /* 0x020fe20000000800 */
[----:B------:R-:W-:-:S02]  /*08b0*/  SHF.R.U32.HI R41, RZ, 0x1, R16 ;  /* 0x00000001ff297819 */ /* 0x000fc40000011610 */
[----:B------:R-:W-:Y:S01]  /*08c0*/  LEA R43, R14, R43, 0x2 ;  /* 0x0000002b0e2b7211 */ /* 0x000fe200078e10ff */
[----:B------:R-:W-:Y:S01]  /*08d0*/  IMAD R45, R15, 0x4, R44 ;  /* 0x000000040f2d7824 */ /* 0x000fe200078e022c */
[----:B------:R-:W-:Y:S01]  /*08e0*/  LOP3.LUT R41, R41, 0x7ffffffc, RZ, 0xc0, !PT ;  /* 0x7ffffffc29297812 */ /* 0x000fe200078ec0ff */
[----:B------:R-:W-:Y:S01]  /*08f0*/  STS [R42], R21 ;  /* 0x000000152a007388 */ /* 0x000fe20000000800 */
[----:B------:R-:W-:-:S03]  /*0900*/  LOP3.LUT R14, R40, 0xc08, RZ, 0x3c, !PT ;  /* 0x00000c08280e7812 */ /* 0x000fc600078e3cff */
[----:B-1----:R-:W-:Y:S01]  /*0910*/  IMAD R13, R16, 0x4, R41 ;  /* 0x00000004100d7824 */ /* 0x002fe200078e0229 */
[----:B------:R-:W-:Y:S01]  /*0920*/  SHF.R.U32.HI R12, RZ, 0x1, R14 ;  /* 0x00000001ff0c7819 */ /* 0x000fe2000001160e */
[----:B------:R-:W-:Y:S01]  /*0930*/  STS [R43], R22 ;  /* 0x000000162b007388 */ /* 0x000fe20000000800 */
[----:B------:R-:W-:Y:S02]  /*0940*/  LOP3.LUT R41, R40, 0xc10, RZ, 0x3c, !PT ;  /* 0x00000c1028297812 */ /* 0x000fe400078e3cff */
[----:B------:R-:W-:Y:S01]  /*0950*/  LOP3.LUT R15, R12, 0x7ffffffc, RZ, 0xc0, !PT ;  /* 0x7ffffffc0c0f7812 */ /* 0x000fe200078ec0ff */
[----:B------:R-:W-:Y:S01]  /*0960*/  STS [R45], R23 ;  /* 0x000000172d007388 */ /* 0x000fe20000000800 */
[----:B------:R-:W-:Y:S02]  /*0970*/  SHF.R.U32.HI R12, RZ, 0x1, R41 ;  /* 0x00000001ff0c7819 */ /* 0x000fe40000011629 */
[----:B------:R-:W-:Y:S01]  /*0980*/  LOP3.LUT R40, R40, 0xc18, RZ, 0x3c, !PT ;  /* 0x00000c1828287812 */ /* 0x000fe200078e3cff */
[----:B----4-:R0:W-:Y:S01]  /*0990*/  STS [R13], R8 ;  /* 0x000000080d007388 */ /* 0x0101e20000000800 */
[----:B------:R-:W-:-:S02]  /*09a0*/  LOP3.LUT R12, R12, 0x7ffffffc, RZ, 0xc0, !PT ;  /* 0x7ffffffc0c0c7812 */ /* 0x000fc400078ec0ff */
[----:B------:R-:W-:-:S03]  /*09b0*/  LEA R18, R14, R15, 0x2 ;  /* 0x0000000f0e127211 */ /* 0x000fc600078e10ff */
[----:B------:R-:W-:Y:S01]  /*09c0*/  IMAD R41, R41, 0x4, R12 ;  /* 0x0000000429297824 */ /* 0x000fe200078e020c */
[----:B------:R-:W-:Y:S01]  /*09d0*/  SHF.R.U32.HI R12, RZ, 0x1, R40 ;  /* 0x00000001ff0c7819 */ /* 0x000fe20000011628 */
[----:B------:R-:W-:Y:S03]  /*09e0*/  STS [R18], R9 ;  /* 0x0000000912007388 */ /* 0x000fe60000000800 */
[----:B------:R-:W-:Y:S01]  /*09f0*/  LOP3.LUT R15, R12, 0x7ffffffc, RZ, 0xc0, !PT ;  /* 0x7ffffffc0c0f7812 */ /* 0x000fe200078ec0ff */
[----:B------:R-:W-:Y:S01]  /*0a00*/  STS [R41], R10 ;  /* 0x0000000a29007388 */ /* 0x000fe20000000800 */
[----:B------:R-:W-:-:S03]  /*0a10*/  IADD3 R12, R5, UR4, RZ ;  /* 0x00000004050c7c10 */ /* 0x000fc6000fffe0ff */
[----:B------:R-:W-:Y:S01]  /*0a20*/  IMAD R44, R40, 0x4, R15 ;  /* 0x00000004282c7824 */ /* 0x000fe200078e020f */
[----:B------:R-:W-:Y:S01]  /*0a30*/  LEA R35, R35, R12, 0x9 ;  /* 0x0000000c23237211 */ /* 0x000fe200078e48ff */
[----:B------:R-:W-:Y:S01]  /*0a40*/  IMAD.MOV.U32 R40, RZ, RZ, 0x4 ;  /* 0x00000004ff287424 */ /* 0x000fe200078e00ff */
[----:B0-----:R-:W-:Y:S01]  /*0a50*/  CS2R R12, SRZ ;  /* 0x00000000000c7805 */ /* 0x001fe2000001ff00 */
[----:B------:R-:W-:Y:S01]  /*0a60*/  CS2R R14, SRZ ;  /* 0x00000000000e7805 */ /* 0x000fe2000001ff00 */
[----:B------:R0:W-:Y:S01]  /*0a70*/  STS [R44], R11 ;  /* 0x0000000b2c007388 */ /* 0x0001e20000000800 */
[C---:B------:R-:W-:Y:S01]  /*0a80*/  IMAD R17, R34.reuse, 0x8, R35 ;  /* 0x0000000822117824 */ /* 0x040fe200078e0223 */
[----:B------:R-:W-:-:S03]  /*0a90*/  LOP3.LUT R8, R34, 0x2, RZ, 0xfc, !PT ;  /* 0x0000000222087812 */ /* 0x000fc600078efcff */
[----:B------:R-:W-:Y:S01]  /*0aa0*/  IMAD.WIDE R16, R17, R40, c[0x0][0x168] ;  /* 0x00005a0011107625 */ /* 0x000fe200078e0228 */
[----:B------:R-:W-:Y:S06]  /*0ab0*/  BAR.SYNC.DEFER_BLOCKING 0x0 ;  /* 0x0000000000007b1d */ /* 0x000fec0000010000 */
[----:B------:R1:W2:Y:S01]  /*0ac0*/  @P1 LDG.E.EL.128 R12, desc[UR6][R16.64] ;  /* 0x00000006100c1981 */ /* 0x0002a2200c2e1d00 */
[C---:B------:R-:W-:Y:S01]  /*0ad0*/  ISETP.LT.AND P1, PT, R8.reuse, 0x40, !P2 ;  /* 0x000000400800780c */ /* 0x040fe20005721270 */
[----:B------:R-:W-:Y:S01]  /*0ae0*/  IMAD R23, R8, 0x8, R35 ;  /* 0x0000000808177824 */ /* 0x000fe200078e0223 */
[----:B0-----:R-:W-:Y:S01]  /*0af0*/  CS2R R10, SRZ ;  /* 0x00000000000a7805 */ /* 0x001fe2000001ff00 */
[----:B------:R-:W-:-:S02]  /*0b00*/  CS2R R8, SRZ ;  /* 0x0000000000087805 */ /* 0x000fc4000001ff00 */
[----:B------:R-:W-:-:S08]  /*0b10*/  IMAD.WIDE R22, R23, R40, c[0x0][0x168] ;  /* 0x00005a0017167625 */ /* 0x000fd000078e0228 */
[----:B------:R-:W-:Y:S01]  /*0b20*/  @P1 MOV R36, 0x0 ;  /* 0x0000000000241802 */ /* 0x000fe20000000f00 */
[----:B------:R-:W-:-:S03]  /*0b30*/  @P1 IMAD.MOV.U32 R37, RZ, RZ, 0x14f00000 ;  /* 0x14f00000ff251424 */ /* 0x000fc600078e00ff */
[----:B------:R-:W0:Y:S08]  /*0b40*/  @P1 R2UR UR6, R36 ;  /* 0x00000000240613c2 */ /* 0x000e3000000e0000 */
[----:B------:R-:W0:Y:S01]  /*0b50*/  @P1 R2UR UR7, R37 ;  /* 0x00000000250713c2 */ /* 0x000e2200000e0000 */
[----:B-1----:R-:W-:Y:S01]  /*0b60*/  LOP3.LUT R16, R34, 0x4, RZ, 0xfc, !PT ;  /* 0x0000000422107812 */ /* 0x002fe200078efcff */
[----:B0-----:R0:W3:Y:S03]  /*0b70*/  @P1 LDG.E.EL.128 R8, desc[UR6][R22.64] ;  /* 0x0000000616081981 */ /* 0x0010e6200c2e1d00 */
[C---:B------:R-:W-:Y:S01]  /*0b80*/  ISETP.LT.AND P1, PT, R16.reuse, 0x40, !P2 ;  /* 0x000000401000780c */ /* 0x040fe20005721270 */
[----:B------:R-:W-:Y:S01]  /*0b90*/  IMAD R43, R16, 0x8, R35 ;  /* 0x00000008102b7824 */ /* 0x000fe200078e0223 */
[----:B------:R-:W-:Y:S01]  /*0ba0*/  CS2R R18, SRZ ;  /* 0x0000000000127805 */ /* 0x000fe2000001ff00 */
[----:B------:R-:W-:-:S02]  /*0bb0*/  CS2R R16, SRZ ;  /* 0x0000000000107805 */ /* 0x000fc4000001ff00 */
[----:B------:R-:W-:-:S08]  /*0bc0*/  IMAD.WIDE R42, R43, R40, c[0x0][0x168] ;  /* 0x00005a002b2a7625 */ /* 0x000fd000078e0228 */
[----:B------:R-:W-:Y:S01]  /*0bd0*/  @P1 MOV R20, 0x0 ;  /* 0x0000000000141802 */ /* 0x000fe20000000f00 */
[----:B------:R-:W-:-:S03]  /*0be0*/  @P1 IMAD.MOV.U32 R21, RZ, RZ, 0x14f00000 ;  /* 0x14f00000ff151424 */ /* 0x000fc600078e00ff */
[----:B------:R-:W1:Y:S08]  /*0bf0*/  @P1 R2UR UR6, R20 ;  /* 0x00000000140613c2 */ /* 0x000e7000000e0000 */
[----:B------:R-:W1:Y:S01]  /*0c00*/  @P1 R2UR UR7, R21 ;  /* 0x00000000150713c2 */ /* 0x000e6200000e0000 */
[----:B------:R-:W-:Y:S01]  /*0c10*/  LOP3.LUT R34, R34, 0x6, RZ, 0xfc, !PT ;  /* 0x0000000622227812 */ /* 0x000fe200078efcff */
[----:B-1----:R1:W4:Y:S03]  /*0c20*/  @P1 LDG.E.EL.128 R16, desc[UR6][R42.64] ;  /* 0x000000062a101981 */ /* 0x002326200c2e1d00 */
[C---:B------:R-:W-:Y:S01]  /*0c30*/  ISETP.LT.AND P1, PT, R34.reuse, 0x40, !P2 ;  /* 0x000000402200780c */ /* 0x040fe20005721270 */
[----:B------:R-:W-:Y:S01]  /*0c40*/  IMAD R37, R34, 0x8, R35 ;  /* 0x0000000822257824 */ /* 0x000fe200078e0223 */
[----:B------:R-:W-:Y:S01]  /*0c50*/  CS2R R20, SRZ ;  /* 0x0000000000147805 */ /* 0x000fe2000001ff00 */
[----:B0-----:R-:W-:-:S02]  /*0c60*/  CS2R R22, SRZ ;  /* 0x0000000000167805 */ /* 0x001fc4000001ff00 */
[----:B------:R-:W-:-:S08]  /*0c70*/  IMAD.WIDE R36, R37, R40, c[0x0][0x168] ;  /* 0x00005a0025247625 */ /* 0x000fd000078e0228 */
[----:B------:R-:W-:Y:S01]  /*0c80*/  @P1 MOV R44, 0x0 ;  /* 0x00000000002c1802 */ /* 0x000fe20000000f00 */
[----:B------:R-:W-:-:S03]  /*0c90*/  @P1 IMAD.MOV.U32 R45, RZ, RZ, 0x14f00000 ;  /* 0x14f00000ff2d1424 */ /* 0x000fc600078e00ff */
[----:B------:R-:W0:Y:S08]  /*0ca0*/  @P1 R2UR UR6, R44 ;  /* 0x000000002c0613c2 */ /* 0x000e3000000e0000 */
[----:B------:R-:W0:Y:S02]  /*0cb0*/  @P1 R2UR UR7, R45 ;  /* 0x000000002d0713c2 */ /* 0x000e2400000e0000 */
[----:B0-----:R0:W5:Y:S01]  /*0cc0*/  @P1 LDG.E.EL.128 R20, desc[UR6][R36.64] ;  /* 0x0000000624141981 */ /* 0x001162200c2e1d00 */
[----:B------:R-:W-:Y:S01]  /*0cd0*/  @!P2 MOV R34, 0x0 ;  /* 0x000000000022a802 */ /* 0x000fe20000000f00 */
[----:B------:R-:W-:Y:S01]  /*0ce0*/  @!P2 IMAD.MOV.U32 R35, RZ, RZ, 0x14f00000 ;  /* 0x14f00000ff23a424 */ /* 0x000fe200078e00ff */
[C---:B------:R-:W-:Y:S01]  /*0cf0*/  SHF.L.U32 R41, R4.reuse, 0x1, RZ ;  /* 0x0000000104297819 */ /* 0x040fe200000006ff */
[----:B-1----:R-:W-:-:S02]  /*0d00*/  IMAD.SHL.U32 R42, R4, 0x20, RZ ;  /* 0x00000020042a7824 */ /* 0x002fc400078e00ff */
[----:B------:R1:W1:Y:S01]  /*0d10*/  @!P2 R2UR UR6, R34 ;  /* 0x000000002206a3c2 */ /* 0x00026200000e0000 */
[----:B------:R-:W-:Y:S01]  /*0d20*/  SHF.R.U32.HI R44, RZ, 0x5, R4 ;  /* 0x00000005ff2c7819 */ /* 0x000fe20000011604 */
[----:B------:R-:W-:Y:S01]  /*0d30*/  @!P2 IMAD.MOV.U32 R45, RZ, RZ, 0x14f00000 ;  /* 0x14f00000ff2da424 */ /* 0x000fe200078e00ff */
[----:B------:R-:W-:Y:S02]  /*0d40*/  LOP3.LUT R43, R41, 0x3e, RZ, 0xc0, !PT ;  /* 0x0000003e292b7812 */ /* 0x000fe400078ec0ff */
[----:B------:R-:W-:Y:S02]  /*0d50*/  LOP3.LUT R42, R5, 0xfc0, R42, 0xf8, !PT ;  /* 0x00000fc0052a7812 */ /* 0x000fe400078ef82a */
[----:B------:R-:W-:Y:S01]  /*0d60*/  SGXT.U32 R41, R44, 0x3 ;  /* 0x000000032c29781a */ /* 0x000fe20000000000 */
[----:B------:R1:W1:Y:S01]  /*0d70*/  @!P2 R2UR UR7, R35 ;  /* 0x000000002307a3c2 */ /* 0x00026200000e0000 */
[----:B------:R-:W-:Y:S01]  /*0d80*/  LOP3.LUT R3, R42, R3, RZ, 0xfc, !PT ;  /* 0x000000032a037212 */ /* 0x000fe200078efcff */
[----:B------:R-:W-:Y:S01]  /*0d90*/  @!P2 IMAD.MOV.U32 R44, RZ, RZ, 0x0 ;  /* 0x00000000ff2ca424 */ /* 0x000fe200078e00ff */
[----:B------:R-:W-:-:S02]  /*0da0*/  LOP3.LUT R24, R43, R24, RZ, 0xfc, !PT ;  /* 0x000000182b187212 */ /* 0x000fc400078efcff */
[----:B------:R-:W-:Y:S02]  /*0db0*/  LOP3.LUT R41, R41, UR4, RZ, 0xfc, !PT ;  /* 0x0000000429297c12 */ /* 0x000fe4000f8efcff */
[----:B0-----:R-:W-:Y:S01]  /*0dc0*/  SHF.R.U32.HI R36, RZ, 0x1, R3 ;  /* 0x00000001ff247819 */ /* 0x001fe20000011603 */
[----:B------:R0:W1:Y:S01]  /*0dd0*/  @!P2 R2UR UR4, R44 ;  /* 0x000000002c04a3c2 */ /* 0x00006200000e0000 */
[----:B------:R-:W-:Y:S02]  /*0de0*/  LEA R41, R41, R24, 0x6 ;  /* 0x0000001829297211 */ /* 0x000fe400078e30ff */
[----:B------:R-:W-:Y:S02]  /*0df0*/  LOP3.LUT R24, R36, 0x7e4, RZ, 0xc0, !PT ;  /* 0x000007e424187812 */ /* 0x000fe400078ec0ff */
[----:B------:R-:W-:Y:S01]  /*0e00*/  CS2R R36, SRZ ;  /* 0x0000000000247805 */ /* 0x000fe2000001ff00 */
[-C--:B------:R-:W-:Y:S02]  /*0e10*/  IMAD.WIDE.U32 R42, R41, R40.reuse, c[0x0][0x170] ;  /* 0x00005c00292a7625 */ /* 0x080fe400078e0028 */
[----:B------:R1:W1:Y:S02]  /*0e20*/  @!P2 R2UR UR5, R45 ;  /* 0x000000002d05a3c2 */ /* 0x00026400000e0000 */
[----:B------:R-:W-:Y:S01]  /*0e30*/  IMAD R24, R3, 0x4, R24 ;  /* 0x0000000403187824 */ /* 0x000fe200078e0218 */
[----:B-1----:R-:W-:Y:S01]  /*0e40*/  CS2R R34, SRZ ;  /* 0x0000000000227805 */ /* 0x002fe2000001ff00 */
[----:B------:R-:W-:-:S03]  /*0e50*/  IMAD.WIDE.U32 R40, R41, R40, c[0x0][0x178] ;  /* 0x00005e0029287625 */ /* 0x000fc600078e0028 */
[----:B0-----:R-:W-:Y:S04]  /*0e60*/  LDS R44, [R24+0x4] ;  /* 0x00000400182c7984 */ /* 0x001fe80000000800 */
[----:B------:R0:W5:Y:S04]  /*0e70*/  @!P2 LDG.E.EL.64 R36, desc[UR6][R42.64] ;  /* 0x000000062a24a981 */ /* 0x000168200c2e1b00 */
[----:B------:R-:W-:Y:S04]  /*0e80*/  LDS R45, [R24+0x8] ;  /* 0x00000800182d7984 */ /* 0x000fe80000000800 */
[----:B0-----:R-:W2:Y:S04]  /*0e90*/  LDS R43, [R24] ;  /* 0x00000000182b7984 */ /* 0x001ea80000000800 */
[----:B------:R0:W5:Y:S01]  /*0ea0*/  @!P2 LDG.E.EL.64 R34, desc[UR4][R40.64] ;  /* 0x000000042822a981 */ /* 0x000162200c2e1b00 */
[----:B------:R-:W-:Y:S01]  /*0eb0*/  SHF.L.U32 R2, R2, 0x9, RZ ;  /* 0x0000000902027819 */ /* 0x000fe200000006ff */
[----:B------:R-:W-:-:S03]  /*0ec0*/  ULDC.64 UR4, c[0x0][0x118] ;  /* 0x0000460000047ab9 */ /* 0x000fc60000000a00 */
[----:B------:R-:W-:-:S04]  /*0ed0*/  LOP3.LUT R25, R2, R25, RZ, 0xfc, !PT ;  /* 0x0000001902197212 */ /* 0x000fc800078efcff */
[--C-:B------:R-:W-:Y:S02]  /*0ee0*/  LOP3.LUT R25, R25, 0x2, R26.reuse, 0xf8, !PT ;  /* 0x0000000219197812 */ /* 0x100fe400078ef81a */
[----:B0-----:R-:W-:Y:S02]  /*0ef0*/  LOP3.LUT R40, R3, 0x10, RZ, 0xfc, !PT ;  /* 0x0000001003287812 */ /* 0x001fe400078efcff */
[----:B------:R-:W-:Y:S02]  /*0f00*/  LOP3.LUT R26, R25, 0x4, R26, 0xf8, !PT ;  /* 0x00000004191a7812 */ /* 0x000fe400078ef81a */
[----:B------:R-:W-:-:S04]  /*0f10*/  SHF.R.U32.HI R40, RZ, 0x1, R40 ;  /* 0x00000001ff287819 */ /* 0x000fc80000011628 */
[----:B------:R-:W-:Y:S02]  /*0f20*/  LOP3.LUT R42, R40, 0x7ec, RZ, 0xc0, !PT ;  /* 0x000007ec282a7812 */ /* 0x000fe400078ec0ff */
[----:B------:R0:W1:Y:S03]  /*0f30*/  LDS R40, [R24+0xc] ;  /* 0x00000c0018287984 */ /* 0x0000660000000800 */
[----:B------:R-:W-:-:S05]  /*0f40*/  IMAD R42, R3, 0x4, R42 ;  /* 0x00000004032a7824 */ /* 0x000fca00078e022a */
[----:B------:R-:W-:Y:S01]  /*0f50*/  LDS R41, [R42+0x48] ;  /* 0x000048002a297984 */ /* 0x000fe20000000800 */
[----:B0-----:R-:W-:-:S04]  /*0f60*/  LOP3.LUT R24, R3, 0x30, RZ, 0xfc, !PT ;  /* 0x0000003003187812 */ /* 0x001fc800078efcff */
[----:B------:R-:W-:Y:S01]  /*0f70*/  SHF.R.U32.HI R24, RZ, 0x1, R24 ;  /* 0x00000001ff187819 */ /* 0x000fe20000011618 */
[----:B--2---:R-:W-:Y:S01]  /*0f80*/  FADD R12, R43, R12 ;  /* 0x0000000c2b0c7221 */ /* 0x004fe20000000000 */
[----:B-1----:R-:W-:Y:S01]  /*0f90*/  FADD R15, R40, R15 ;  /* 0x0000000f280f7221 */ /* 0x002fe20000000000 */
[----:B------:R-:W3:Y:S01]  /*0fa0*/  LDS R43, [R42+0x40] ;  /* 0x000040002a2b7984 */ /* 0x000ee20000000800 */
[----:B------:R-:W-:Y:S01]  /*0fb0*/  LOP3.LUT R40, R3, 0x20, RZ, 0xfc, !PT ;  /* 0x0000002003287812 */ /* 0x000fe200078efcff */
[----:B------:R-:W-:Y:S01]  /*0fc0*/  FADD R13, R44, R13 ;  /* 0x0000000d2c0d7221 */ /* 0x000fe20000000000 */
[----:B------:R-:W-:Y:S01]  /*0fd0*/  FADD R14, R45, R14 ;  /* 0x0000000e2d0e7221 */ /* 0x000fe20000000000 */
[----:B------:R-:W-:Y:S01]  /*0fe0*/  LDS R44, [R42+0x44] ;  /* 0x000044002a2c7984 */ /* 0x000fe20000000800 */
[----:B------:R-:W-:-:S03]  /*0ff0*/  SHF.R.U32.HI R40, RZ, 0x1, R40 ;  /* 0x00000001ff287819 */ /* 0x000fc60000011628 */
[----:B------:R0:W1:Y:S01]  /*1000*/  LDS R45, [R42+0x4c] ;  /* 0x00004c002a2d7984 */ /* 0x0000620000000800 */
[----:B------:R-:W-:-:S04]  /*1010*/  LOP3.LUT R40, R40, 0x7f4, RZ, 0xc0, !PT ;  /* 0x000007f428287812 */ /* 0x000fc800078ec0ff */
[----:B------:R-:W-:Y:S02]  /*1020*/  LEA R40, R3, R40, 0x2 ;  /* 0x0000002803287211 */ /* 0x000fe400078e10ff */
[----:B0-----:R-:W-:-:S03]  /*1030*/  LOP3.LUT R42, R24, 0x7fc, RZ, 0xc0, !PT ;  /* 0x000007fc182a7812 */ /* 0x001fc600078ec0ff */
[----:B------:R-:W-:Y:S02]  /*1040*/  LDS R24, [R40+0x84] ;  /* 0x0000840028187984 */ /* 0x000fe40000000800 */
[----:B------:R-:W-:Y:S01]  /*1050*/  IMAD R3, R3, 0x4, R42 ;  /* 0x0000000403037824 */ /* 0x000fe200078e022a */
[----:B---3--:R-:W-:Y:S01]  /*1060*/  FADD R8, R43, R8 ;  /* 0x000000082b087221 */ /* 0x008fe20000000000 */
[----:B------:R-:W-:Y:S01]  /*1070*/  FADD R10, R41, R10 ;  /* 0x0000000a290a7221 */ /* 0x000fe20000000000 */
[----:B------:R-:W4:Y:S01]  /*1080*/  LDS R43, [R40+0x80] ;  /* 0x00008000282b7984 */ /* 0x000f220000000800 */
[----:B------:R-:W-:Y:S01]  /*1090*/  IMAD.SHL.U32 R41, R4, 0x2, RZ ;  /* 0x0000000204297824 */ /* 0x000fe200078e00ff */
[----:B-1----:R-:W-:Y:S01]  /*10a0*/  FADD R11, R45, R11 ;  /* 0x0000000b2d0b7221 */ /* 0x002fe20000000000 */
[----:B------:R-:W-:-:S03]  /*10b0*/  FADD R9, R44, R9 ;  /* 0x000000092c097221 */ /* 0x000fc60000000000 */
[----:B------:R-:W-:-:S04]  /*10c0*/  LOP3.LUT R41, R41, 0x3e, RZ, 0xc0, !PT ;  /* 0x0000003e29297812 */ /* 0x000fc800078ec0ff */
[----:B------:R-:W-:Y:S02]  /*10d0*/  LOP3.LUT R42, R28, R41, R27, 0xfe, !PT ;  /* 0x000000291c2a7212 */ /* 0x000fe400078efe1b */
[----:B------:R-:W0:Y:S02]  /*10e0*/  S2R R27, SR_TID.X ;  /* 0x00000000001b7919 */ /* 0x000e240000002100 */
[----:B------:R-:W-:Y:S02]  /*10f0*/  LOP3.LUT R29, R42, R29, RZ, 0xfc, !PT ;  /* 0x0000001d2a1d7212 */ /* 0x000fe400078efcff */
[----:B------:R-:W1:Y:S04]  /*1100*/  LDS R28, [R40+0x8c] ;  /* 0x00008c00281c7984 */ /* 0x000e680000000800 */
[----:B------:R-:W-:Y:S01]  /*1110*/  LDS R41, [R3+0xc0] ;  /* 0x0000c00003297984 */ /* 0x000fe20000000800 */
[----:B0-----:R-:W-:-:S02]  /*1120*/  LOP3.LUT R25, R27, 0x10, RZ, 0xc0, !PT ;  /* 0x000000101b197812 */ /* 0x001fc400078ec0ff */
[----:B------:R-:W-:Y:S02]  /*1130*/  LOP3.LUT R2, R27, 0x20, RZ, 0xc0, !PT ;  /* 0x000000201b027812 */ /* 0x000fe400078ec0ff */
[----:B------:R-:W-:Y:S02]  /*1140*/  SHF.R.U32.HI R25, RZ, 0x1, R25 ;  /* 0x00000001ff197819 */ /* 0x000fe40000011619 */
[----:B------:R-:W-:-:S04]  /*1150*/  SHF.R.U32.HI R2, RZ, 0x1, R2 ;  /* 0x00000001ff027819 */ /* 0x000fc80000011602 */
[----:B------:R-:W-:Y:S01]  /*1160*/  LOP3.LUT R26, R2, R26, R25, 0xfe, !PT ;  /* 0x0000001a021a7212 */ /* 0x000fe200078efe19 */
[----:B----4-:R-:W-:Y:S01]  /*1170*/  FADD R16, R43, R16 ;  /* 0x000000102b107221 */ /* 0x010fe20000000000 */
[----:B------:R-:W-:Y:S01]  /*1180*/  FADD R17, R24, R17 ;  /* 0x0000001118117221 */ /* 0x000fe20000000000 */
[----:B------:R-:W0:Y:S01]  /*1190*/  LDS R43, [R40+0x88] ;  /* 0x00008800282b7984 */ /* 0x000e220000000800 */
[----:B------:R-:W-:Y:S02]  /*11a0*/  LOP3.LUT R24, R27, 0x40, RZ, 0xc0, !PT ;  /* 0x000000401b187812 */ /* 0x000fe400078ec0ff */
[----:B------:R-:W-:Y:S01]  /*11b0*/  SHF.R.U32.HI R27, RZ, 0x1, R0 ;  /* 0x00000001ff1b7819 */ /* 0x000fe20000011600 */
[----:B------:R-:W2:Y:S01]  /*11c0*/  LDS R40, [R3+0xc4] ;  /* 0x0000c40003287984 */ /* 0x000ea20000000800 */
[----:B------:R-:W-:Y:S01]  /*11d0*/  SHF.R.U32.HI R0, RZ, 0x1, R24 ;  /* 0x00000001ff007819 */ /* 0x000fe20000011618 */
[----:B-1----:R-:W-:-:S04]  /*11e0*/  FADD R19, R28, R19 ;  /* 0x000000131c137221 */ /* 0x002fc80000000000 */
[----:B------:R-:W-:-:S05]  /*11f0*/  IMAD.IADD R45, R0, 0x1, R27 ;  /* 0x00000001002d7824 */ /* 0x000fca00078e021b */
[----:B------:R-:W-:-:S04]  /*1200*/  LOP3.LUT R26, R45, R26, RZ, 0xfc, !PT ;  /* 0x0000001a2d1a7212 */ /* 0x000fc800078efcff */
[----:B------:R-:W-:-:S04]  /*1210*/  LOP3.LUT R24, R26, 0x80, RZ, 0x3c, !PT ;  /* 0x000000801a187812 */ /* 0x000fc800078e3cff */
[----:B------:R-:W-:Y:S01]  /*1220*/  SHF.R.U32.HI R42, RZ, 0x4, R24 ;  /* 0x00000004ff2a7819 */ /* 0x000fe20000011618 */
[----:B0-----:R-:W-:-:S03]  /*1230*/  FADD R18, R43, R18 ;  /* 0x000000122b127221 */ /* 0x001fc60000000000 */
[----:B------:R-:W-:Y:S02]  /*1240*/  LOP3.LUT R43, R42, 0xffffffc, RZ, 0xc0, !PT ;  /* 0x0ffffffc2a2b7812 */ /* 0x000fe400078ec0ff */
[----:B------:R-:W0:Y:S03]  /*1250*/  LDS R42, [R3+0xcc] ;  /* 0x0000cc00032a7984 */ /* 0x000e260000000800 */
[----:B------:R-:W-:Y:S01]  /*1260*/  IMAD R24, R24, 0x4, R43 ;  /* 0x0000000418187824 */ /* 0x000fe200078e022b */
[----:B-----5:R-:W-:Y:S01]  /*1270*/  FADD R28, R41, R20 ;  /* 0x00000014291c7221 */ /* 0x020fe20000000000 */
[----:B------:R-:W-:Y:S02]  /*1280*/  SHF.R.U32.HI R20, RZ, 0x4, R26 ;  /* 0x00000004ff147819 */ /* 0x000fe4000001161a */
[----:B------:R-:W-:Y:S02]  /*1290*/  LOP3.LUT R41, R26, 0x100, RZ, 0x3c, !PT ;  /* 0x000001001a297812 */ /* 0x000fe400078e3cff */
[----:B------:R-:W-:-:S02]  /*12a0*/  LOP3.LUT R43, R20, 0xffffffc, RZ, 0xc0, !PT ;  /* 0x0ffffffc142b7812 */ /* 0x000fc400078ec0ff */
[----:B------:R-:W-:Y:S02]  /*12b0*/  SHF.R.U32.HI R20, RZ, 0x4, R41 ;  /* 0x00000004ff147819 */ /* 0x000fe40000011629 */
[----:B------:R-:W-:Y:S02]  /*12c0*/  LEA R43, R26, R43, 0x2 ;  /* 0x0000002b1a2b7211 */ /* 0x000fe400078e10ff */
[----:B------:R-:W-:Y:S02]  /*12d0*/  LOP3.LUT R20, R20, 0xffffffc, RZ, 0xc0, !PT ;  /* 0x0ffffffc14147812 */ /* 0x000fe400078ec0ff */
[----:B------:R-:W-:-:S03]  /*12e0*/  LOP3.LUT R26, R26, 0x180, RZ, 0x3c, !PT ;  /* 0x000001801a1a7812 */ /* 0x000fc600078e3cff */
[----:B------:R-:W-:Y:S01]  /*12f0*/  IMAD R41, R41, 0x4, R20 ;  /* 0x0000000429297824 */ /* 0x000fe200078e0214 */
[----:B------:R-:W-:-:S04]  /*1300*/  SHF.R.U32.HI R20, RZ, 0x4, R26 ;  /* 0x00000004ff147819 */ /* 0x000fc8000001161a */
[----:B------:R-:W-:Y:S02]  /*1310*/  LOP3.LUT R45, R20, 0xffffffc, RZ, 0xc0, !PT ;  /* 0x0ffffffc142d7812 */ /* 0x000fe400078ec0ff */
[----:B------:R-:W-:-:S03]  /*1320*/  LOP3.LUT R20, R29, 0x40, RZ, 0xfc, !PT ;  /* 0x000000401d147812 */ /* 0x000fc600078efcff */
[----:B------:R-:W-:Y:S01]  /*1330*/  IMAD R26, R26, 0x4, R45 ;  /* 0x000000041a1a7824 */ /* 0x000fe200078e022d */
[----:B--2---:R-:W-:Y:S01]  /*1340*/  FADD R45, R40, R21 ;  /* 0x00000015282d7221 */ /* 0x004fe20000000000 */
[----:B------:R-:W-:Y:S01]  /*1350*/  SHF.R.U32.HI R21, RZ, 0x4, R20 ;  /* 0x00000004ff157819 */ /* 0x000fe20000011614 */
[----:B------:R-:W1:Y:S01]  /*1360*/  LDS R40, [R3+0xc8] ;  /* 0x0000c80003287984 */ /* 0x000e620000000800 */
[----:B------:R-:W-:Y:S02]  /*1370*/  SHF.R.U32.HI R20, RZ, 0x4, R29 ;  /* 0x00000004ff147819 */ /* 0x000fe4000001161d */
[----:B------:R-:W-:Y:S01]  /*1380*/  LOP3.LUT R21, R21, 0x7fffffc, RZ, 0xc0, !PT ;  /* 0x07fffffc15157812 */ /* 0x000fe200078ec0ff */
[----:B------:R-:W-:Y:S01]  /*1390*/  BAR.SYNC.DEFER_BLOCKING 0x0 ;  /* 0x0000000000007b1d */ /* 0x000fe20000010000 */
[----:B------:R-:W-:Y:S01]  /*13a0*/  LOP3.LUT R20, R20, 0x38, RZ, 0xc0, !PT ;  /* 0x0000003814147812 */ /* 0x000fe200078ec0ff */
[----:B0-----:R-:W-:-:S03]  /*13b0*/  FADD R23, R42, R23 ;  /* 0x000000172a177221 */ /* 0x001fc60000000000 */
[C---:B------:R-:W-:Y:S01]  /*13c0*/  LEA R44, R29.reuse, R20, 0x2 ;  /* 0x000000141d2c7211 */ /* 0x040fe200078e10ff */
[----:B------:R-:W-:Y:S01]  /*13d0*/  IMAD R29, R29, 0x4, R21 ;  /* 0x000000041d1d7824 */ /* 0x000fe200078e0215 */
[----:B------:R-:W-:Y:S04]  /*13e0*/  STS [R43], R12 ;  /* 0x0000000c2b007388 */ /* 0x000fe80000000800 */
[----:B------:R-:W-:Y:S04]  /*13f0*/  STS [R24], R13 ;  /* 0x0000000d18007388 */ /* 0x000fe80000000800 */
[----:B------:R-:W-:Y:S04]  /*1400*/  STS [R41], R14 ;  /* 0x0000000e29007388 */ /* 0x000fe80000000800 */
[----:B------:R-:W-:Y:S01]  /*1410*/  STS [R26], R15 ;  /* 0x0000000f1a007388 */ /* 0x000fe20000000800 */
[----:B-1----:R-:W-:-:S03]  /*1420*/  FADD R22, R40, R22 ;  /* 0x0000001628167221 */ /* 0x002fc60000000000 */
[----:B------:R-:W-:Y:S06]  /*1430*/  BAR.SYNC.DEFER_BLOCKING 0x0 ;  /* 0x0000000000007b1d */ /* 0x000fec0000010000 */
[----:B------:R-:W0:Y:S04]  /*1440*/  LDS R3, [R29+0x104] ;  /* 0x000104001d037984 */ /* 0x000e280000000800 */
[----:B------:R-:W-:Y:S04]  /*1450*/  LDS R15, [R29+0x100] ;  /* 0x000100001d0f7984 */ /* 0x000fe80000000800 */
[----:B------:R-:W1:Y:S04]  /*1460*/  LDS.64 R20, [R44] ;  /* 0x000000002c147984 */ /* 0x000e680000000a00 */
[----:B------:R-:W-:Y:S06]  /*1470*/  BAR.SYNC.DEFER_BLOCKING 0x0 ;  /* 0x0000000000007b1d */ /* 0x000fec0000010000 */
[----:B------:R-:W-:Y:S04]  /*1480*/  STS [R43], R8 ;  /* 0x000000082b007388 */ /* 0x000fe80000000800 */
[----:B------:R-:W-:Y:S01]  /*1490*/  STS [R24], R9 ;  /* 0x0000000918007388 */ /* 0x000fe20000000800 */
[----:B0-----:R-:W-:-:S03]  /*14a0*/  FADD R3, R3, -R37 ;  /* 0x8000002503037221 */ /* 0x001fc60000000000 */
[----:B------:R-:W-:Y:S01]  /*14b0*/  STS [R41], R10 ;  /* 0x0000000a29007388 */ /* 0x000fe20000000800 */
[----:B------:R-:W-:-:S03]  /*14c0*/  FMUL R3, R3, 1.4426950216293334961 ;  /* 0x3fb8aa3b03037820 */ /* 0x000fc60000400000 */
[----:B------:R-:W-:Y:S01]  /*14d0*/  STS [R26], R11 ;  /* 0x0000000b1a007388 */ /* 0x000fe20000000800 */
[----:B-1----:R-:W-:-:S03]  /*14e0*/  FADD R20, R20, -R36 ;  /* 0x8000002414147221 */ /* 0x002fc60000000000 */
[----:B------:R-:W-:Y:S01]  /*14f0*/  BAR.SYNC.DEFER_BLOCKING 0x0 ;  /* 0x0000000000007b1d */ /* 0x000fe20000010000 */
[----:B------:R-:W-:Y:S01]  /*1500*/  FSETP.GEU.AND P6, PT, R3, -126, PT ;  /* 0xc2fc00000300780b */ /* 0x000fe20003fce000 */
[----:B------:R-:W-:-:S04]  /*1510*/  FADD R21, -R37, R21 ;  /* 0x0000001525157221 */ /* 0x000fc80000000100 */
[----:B------:R-:W-:-:S08]  /*1520*/  FMUL R21, R21, 1.4426950216293334961 ;  /* 0x3fb8aa3b15157820 */ /* 0x000fd00000400000 */
[----:B------:R-:W-:-:S06]  /*1530*/  @!P6 FMUL R3, R3, 0.5 ;  /* 0x3f0000000303e820 */ /* 0x000fcc0000400000 */
[----:B------:R-:W0:Y:S01]  /*1540*/  MUFU.EX2 R3, R3 ;  /* 0x0000000300037308 */ /* 0x000e220000000800 */
[----:B------:R-:W1:Y:S04]  /*1550*/  LDS R11, [R29+0x100] ;  /* 0x000100001d0b7984 */ /* 0x000e680000000800 */
[----:B------:R-:W2:Y:S04]  /*1560*/  LDS.64 R12, [R44] ;  /* 0x000000002c0c7984 */ /* 0x000ea80000000a00 */
[----:B------:R-:W-:Y:S04]  /*1570*/  LDS R14, [R29+0x104] ;  /* 0x000104001d0e7984 */ /* 0x000fe80000000800 */
[----:B------:R-:W-:Y:S01]  /*1580*/  BAR.SYNC.DEFER_BLOCKING 0x0 ;  /* 0x0000000000007b1d */ /* 0x000fe20000010000 */
[----:B0-----:R-:W-:-:S05]  /*1590*/  @!P6 FMUL R3, R3, R3 ;  /* 0x000000030303e220 */ /* 0x001fca0000400000 */
[----:B------:R-:W-:Y:S04]  /*15a0*/  STS [R43], R16 ;  /* 0x000000102b007388 */ /* 0x000fe80000000800 */
[----:B------:R-:W-:Y:S01]  /*15b0*/  STS [R24], R17 ;  /* 0x0000001118007388 */ /* 0x000fe20000000800 */
[----:B-1----:R-:W-:-:S03]  /*15c0*/  FADD R11, R11, -R36 ;  /* 0x800000240b0b7221 */ /* 0x002fc60000000000 */
[----:B------:R0:W-:Y:S01]  /*15d0*/  STS [R41], R18 ;  /* 0x0000001229007388 */ /* 0x0001e20000000800 */
[----:B--2---:R-:W-:Y:S01]  /*15e0*/  FADD R12, R12, -R36 ;  /* 0x800000240c0c7221 */ /* 0x004fe20000000000 */
[----:B------:R-:W-:Y:S01]  /*15f0*/  FMUL R11, R11, 1.4426950216293334961 ;  /* 0x3fb8aa3b0b0b7820 */ /* 0x000fe20000400000 */
[----:B------:R-:W-:Y:S01]  /*1600*/  FADD R13, -R37, R13 ;  /* 0x0000000d250d7221 */ /* 0x000fe20000000100 */
[----:B------:R-:W-:Y:S04]  /*1610*/  STS [R26], R19 ;  /* 0x000000131a007388 */ /* 0x000fe80000000800 */
[----:B------:R-:W-:Y:S01]  /*1620*/  BAR.SYNC.DEFER_BLOCKING 0x0 ;  /* 0x0000000000007b1d */ /* 0x000fe20000010000 */
[----:B------:R-:W-:Y:S01]  /*1630*/  FSETP.GEU.AND P3, PT, R11, -126, PT ;  /* 0xc2fc00000b00780b */ /* 0x000fe20003f6e000 */
[----:B0-----:R-:W-:-:S05]  /*1640*/  FMUL R18, R12, 1.4426950216293334961 ;  /* 0x3fb8aa3b0c127820 */ /* 0x001fca0000400000 */
[----:B------:R-:W-:-:S07]  /*1650*/  FSETP.GEU.AND P2, PT, R18, -126, PT ;  /* 0xc2fc00001200780b */ /* 0x000fce0003f4e000 */
[----:B------:R-:W-:-:S06]  /*1660*/  @!P3 FMUL R11, R11, 0.5 ;  /* 0x3f0000000b0bb820 */ /* 0x000fcc0000400000 */
[----:B------:R-:W-:Y:S01]  /*1670*/  @!P2 FMUL R18, R18, 0.5 ;  /* 0x3f0000001212a820 */ /* 0x000fe20000400000 */
[----:B------:R-:W0:Y:S01]  /*1680*/  MUFU.EX2 R11, R11 ;  /* 0x0000000b000b7308 */ /* 0x000e220000000800 */
[----:B------:R-:W1:Y:S04]  /*1690*/  LDS R19, [R29+0x100] ;  /* 0x000100001d137984 */ /* 0x000e680000000800 */
[----:B------:R-:W-:Y:S04]  /*16a0*/  LDS R10, [R29+0x104] ;  /* 0x000104001d0a7984 */ /* 0x000fe80000000800 */
[----:B------:R-:W2:Y:S04]  /*16b0*/  LDS.64 R8, [R44] ;  /* 0x000000002c087984 */ /* 0x000ea80000000a00 */
[----:B------:R-:W-:Y:S01]  /*16c0*/  BAR.SYNC.DEFER_BLOCKING 0x0 ;  /* 0x0000000000007b1d */ /* 0x000fe20000010000 */
[----:B0-----:R-:W-:-:S05]  /*16d0*/  @!P3 FMUL R11, R11, R11 ;  /* 0x0000000b0b0bb220 */ /* 0x001fca0000400000 */
[----:B------:R-:W-:Y:S04]  /*16e0*/  STS [R43], R28 ;  /* 0x0000001c2b007388 */ /* 0x000fe80000000800 */
[----:B------:R0:W-:Y:S01]  /*16f0*/  STS [R24], R45 ;  /* 0x0000002d18007388 */ /* 0x0001e20000000800 */
[----:B-1----:R-:W-:-:S03]  /*1700*/  FADD R19, R19, -R36 ;  /* 0x8000002413137221 */ /* 0x002fc60000000000 */
[----:B------:R1:W-:Y:S04]  /*1710*/  STS [R41], R22 ;  /* 0x0000001629007388 */ /* 0x0003e80000000800 */
[----:B------:R3:W-:Y:S01]  /*1720*/  STS [R26], R23 ;  /* 0x000000171a007388 */ /* 0x0007e20000000800 */
[--C-:B--2---:R-:W-:Y:S01]  /*1730*/  FADD R12, R8, -R36.reuse ;  /* 0x80000024080c7221 */ /* 0x104fe20000000000 */
[----:B0-----:R-:W-:Y:S01]  /*1740*/  FMUL R24, R13, 1.4426950216293334961 ;  /* 0x3fb8aa3b0d187820 */ /* 0x001fe20000400000 */
[----:B------:R-:W-:Y:S01]  /*1750*/  FADD R13, R15, -R36 ;  /* 0x800000240f0d7221 */ /* 0x000fe20000000000 */
[----:B------:R-:W-:Y:S01]  /*1760*/  BAR.SYNC.DEFER_BLOCKING 0x0 ;  /* 0x0000000000007b1d */ /* 0x000fe20000010000 */
[----:B------:R-:W-:Y:S02]  /*1770*/  FADD R9, -R37, R9 ;  /* 0x0000000925097221 */ /* 0x000fe40000000100 */
[----:B------:R-:W-:Y:S01]  /*1780*/  FSETP.GEU.AND P1, PT, R24, -126, PT ;  /* 0xc2fc00001800780b */ /* 0x000fe20003f2e000 */
[----:B-1----:R-:W-:Y:S01]  /*1790*/  FMUL R22, R13, 1.4426950216293334961 ;  /* 0x3fb8aa3b0d167820 */ /* 0x002fe20000400000 */
[----:B------:R-:W-:Y:S01]  /*17a0*/  FMUL R9, R9, 1.4426950216293334961 ;  /* 0x3fb8aa3b09097820 */ /* 0x000fe20000400000 */
[----:B---3--:R-:W-:Y:S01]  /*17b0*/  FMUL R26, R19, 1.4426950216293334961 ;  /* 0x3fb8aa3b131a7820 */ /* 0x008fe20000400000 */
[----:B------:R-:W-:-:S02]  /*17c0*/  FMUL R19, R12, 1.4426950216293334961 ;  /* 0x3fb8aa3b0c137820 */ /* 0x000fc40000400000 */
[----:B------:R0:W1:Y:S02]  /*17d0*/  MUFU.EX2 R12, R18 ;  /* 0x00000012000c7308 */ /* 0x0000640000000800 */
[----:B------:R-:W-:Y:S02]  /*17e0*/  FSETP.GEU.AND P5, PT, R26, -126, PT ;  /* 0xc2fc00001a00780b */ /* 0x000fe40003fae000 */
[----:B------:R-:W-:-:S03]  /*17f0*/  FSETP.GEU.AND P4, PT, R19, -126, PT ;  /* 0xc2fc00001300780b */ /* 0x000fc60003f8e000 */
[----:B------:R-:W-:Y:S01]  /*1800*/  @!P1 FMUL R24, R24, 0.5 ;  /* 0x3f00000018189820 */ /* 0x000fe20000400000 */
[----:B0-----:R-:W-:-:S03]  /*1810*/  IMAD.SHL.U32 R18, R4, 0x100, RZ ;  /* 0x0000010004127824 */ /* 0x001fc600078e00ff */
[----:B------:R-:W0:Y:S02]  /*1820*/  MUFU.EX2 R8, R24 ;  /* 0x0000001800087308 */ /* 0x000e240000000800 */
[----:B------:R-:W-:Y:S01]  /*1830*/  LOP3.LUT R18, R25, 0xe00, R18, 0xf8, !PT ;  /* 0x00000e0019127812 */ /* 0x000fe200078ef812 */
[----:B------:R-:W2:Y:S01]  /*1840*/  LDS R23, [R29+0x100] ;  /* 0x000100001d177984 */ /* 0x000ea20000000800 */
[----:B-1----:R-:W-:Y:S02]  /*1850*/  @!P2 FMUL R12, R12, R12 ;  /* 0x0000000c0c0ca220 */ /* 0x002fe40000400000 */
[----:B------:R-:W-:Y:S01]  /*1860*/  @!P4 FMUL R19, R19, 0.5 ;  /* 0x3f0000001313c820 */ /* 0x000fe20000400000 */
[----:B------:R-:W-:Y:S01]  /*1870*/  LOP3.LUT R2, R5, R18, R2, 0xfe, !PT ;  /* 0x0000001205027212 */ /* 0x000fe200078efe02 */
[----:B------:R-:W1:Y:S01]  /*1880*/  LDS.64 R16, [R44] ;  /* 0x000000002c107984 */ /* 0x000e620000000a00 */
[----:B------:R-:W-:Y:S01]  /*1890*/  FMUL R18, R20, 1.4426950216293334961 ;  /* 0x3fb8aa3b14127820 */ /* 0x000fe20000400000 */
[----:B------:R-:W3:Y:S01]  /*18a0*/  MUFU.EX2 R13, R19 ;  /* 0x00000013000d7308 */ /* 0x000ee20000000800 */
[----:B------:R-:W-:Y:S01]  /*18b0*/  LOP3.LUT R0, R27, R2, R0, 0xfe, !PT ;  /* 0x000000021b007212 */ /* 0x000fe200078efe00 */
[----:B------:R-:W4:Y:S01]  /*18c0*/  LDS R20, [R29+0x104] ;  /* 0x000104001d147984 */ /* 0x000f220000000800 */
[----:B------:R-:W-:Y:S01]  /*18d0*/  @!P5 FMUL R26, R26, 0.5 ;  /* 0x3f0000001a1ad820 */ /* 0x000fe20000400000 */
[----:B------:R-:W-:Y:S01]  /*18e0*/  FSETP.GEU.AND P3, PT, R18, -126, PT ;  /* 0xc2fc00001200780b */ /* 0x000fe20003f6e000 */
[----:B0-----:R-:W-:Y:S01]  /*18f0*/  @!P1 FMUL R8, R8, R8 ;  /* 0x0000000808089220 */ /* 0x001fe20000400000 */
[----:B------:R-:W-:-:S02]  /*1900*/  FSETP.GEU.AND P1, PT, R22, -126, PT ;  /* 0xc2fc00001600780b */ /* 0x000fc40003f2e000 */
[----:B------:R-:W0:Y:S01]  /*1910*/  MUFU.EX2 R15, R26 ;  /* 0x0000001a000f7308 */ /* 0x000e220000000800 */
[C---:B------:R-:W-:Y:S02]  /*1920*/  LOP3.LUT R2, R0.reuse, 0x80, RZ, 0x3c, !PT ;  /* 0x0000008000027812 */ /* 0x040fe400078e3cff */
[----:B------:R-:W-:Y:S01]  /*1930*/  LOP3.LUT R24, R0, 0x100, RZ, 0x3c, !PT ;  /* 0x0000010000187812 */ /* 0x000fe200078e3cff */
[----:B---3--:R-:W-:-:S05]  /*1940*/  @!P4 FMUL R13, R13, R13 ;  /* 0x0000000d0d0dc220 */ /* 0x008fca0000400000 */
[----:B------:R-:W-:Y:S01]  /*1950*/  @!P3 FMUL R18, R18, 0.5 ;  /* 0x3f0000001212b820 */ /* 0x000fe20000400000 */
[----:B------:R-:W-:Y:S01]  /*1960*/  FSETP.GT.AND P4, PT, |R35|, 8.50705917302346158658e+37, PT ;  /* 0x7e8000002300780b */ /* 0x000fe20003f84200 */
[----:B------:R-:W-:Y:S01]  /*1970*/  IMAD.SHL.U32 R25, R24, 0x2, RZ ;  /* 0x0000000218197824 */ /* 0x000fe200078e00ff */
[----:B------:R-:W-:-:S03]  /*1980*/  @!P1 FMUL R22, R22, 0.5 ;  /* 0x3f00000016169820 */ /* 0x000fc60000400000 */
[----:B------:R-:W3:Y:S01]  /*1990*/  MUFU.EX2 R18, R18 ;  /* 0x0000001200127308 */ /* 0x000ee20000000800 */
[----:B0-----:R-:W-:Y:S01]  /*19a0*/  @!P5 FMUL R15, R15, R15 ;  /* 0x0000000f0f0fd220 */ /* 0x001fe20000400000 */
[----:B------:R-:W-:Y:S02]  /*19b0*/  FSETP.GEU.AND P5, PT, |R35|, 1.175494350822287508e-38, PT ;  /* 0x008000002300780b */ /* 0x000fe40003fae200 */
[----:B------:R-:W-:-:S04]  /*19c0*/  LOP3.LUT R25, R25, 0xfffffff0, RZ, 0xc0, !PT ;  /* 0xfffffff019197812 */ /* 0x000fc800078ec0ff */
[----:B------:R0:W5:Y:S01]  /*19d0*/  MUFU.EX2 R5, R22 ;  /* 0x0000001600057308 */ /* 0x0001620000000800 */
[----:B------:R-:W-:Y:S01]  /*19e0*/  @P4 FMUL R35, R35, 0.25 ;  /* 0x3e80000023234820 */ /* 0x000fe20000400000 */
[----:B------:R-:W-:Y:S01]  /*19f0*/  @P4 FMUL R8, R8, 0.25 ;  /* 0x3e80000008084820 */ /* 0x000fe20000400000 */
[----:B--2---:R-:W-:Y:S01]  /*1a00*/  FADD R23, R23, -R36 ;  /* 0x8000002417177221 */ /* 0x004fe20000000000 */
[----:B------:R-:W-:-:S03]  /*1a10*/  @P4 FMUL R3, R3, 0.25 ;  /* 0x3e80000003034820 */ /* 0x000fc60000400000 */
[----:B------:R-:W-:Y:S01]  /*1a20*/  FMUL R23, R23, 1.4426950216293334961 ;  /* 0x3fb8aa3b17177820 */ /* 0x000fe20000400000 */
[----:B-1----:R-:W-:Y:S01]  /*1a30*/  FADD R16, R16, -R36 ;  /* 0x8000002410107221 */ /* 0x002fe20000000000 */
[----:B0-----:R-:W-:Y:S01]  /*1a40*/  SHF.L.U32 R22, R2, 0x1, RZ ;  /* 0x0000000102167819 */ /* 0x001fe200000006ff */
[----:B---3--:R-:W-:Y:S01]  /*1a50*/  @!P3 FMUL R18, R18, R18 ;  /* 0x000000121212b220 */ /* 0x008fe20000400000 */
[----:B------:R-:W-:Y:S01]  /*1a60*/  FADD R17, -R37, R17 ;  /* 0x0000001125117221 */ /* 0x000fe20000000100 */
[----:B------:R-:W-:Y:S01]  /*1a70*/  BAR.SYNC.DEFER_BLOCKING 0x0 ;  /* 0x0000000000007b1d */ /* 0x000fe20000010000 */
[----:B------:R-:W-:Y:S01]  /*1a80*/  FSETP.GEU.AND P2, PT, R23, -126, PT ;  /* 0xc2fc00001700780b */ /* 0x000fe20003f4e000 */
[----:B------:R-:W-:Y:S01]  /*1a90*/  FMUL R16, R16, 1.4426950216293334961 ;  /* 0x3fb8aa3b10107820 */ /* 0x000fe20000400000 */
[----:B------:R-:W-:Y:S01]  /*1aa0*/  @!P5 FMUL R35, R35, 16777216 ;  /* 0x4b8000002323d820 */ /* 0x000fe20000400000 */
[----:B-----5:R-:W-:Y:S01]  /*1ab0*/  @!P1 FMUL R5, R5, R5 ;  /* 0x0000000505059220 */ /* 0x020fe20000400000 */
[----:B------:R-:W-:Y:S01]  /*1ac0*/  FSETP.GEU.AND P1, PT, |R34|, 1.175494350822287508e-38, PT ;  /* 0x008000002200780b */ /* 0x000fe20003f2e200 */
[----:B------:R-:W-:Y:S01]  /*1ad0*/  FMUL R17, R17, 1.4426950216293334961 ;  /* 0x3fb8aa3b11117820 */ /* 0x000fe20000400000 */
[----:B------:R-:W-:Y:S01]  /*1ae0*/  FSETP.GEU.AND P6, PT, R16, -126, PT ;  /* 0xc2fc00001000780b */ /* 0x000fe20003fce000 */
[----:B------:R-:W-:Y:S01]  /*1af0*/  @!P5 FMUL R8, R8, 16777216 ;  /* 0x4b8000000808d820 */ /* 0x000fe20000400000 */
[----:B------:R-:W0:Y:S01]  /*1b00*/  MUFU.RCP R35, R35 ;  /* 0x0000002300237308 */ /* 0x000e220000001000 */
[----:B------:R-:W-:-:S04]  /*1b10*/  @!P5 FMUL R3, R3, 16777216 ;  /* 0x4b8000000303d820 */ /* 0x000fc80000400000 */
[----:B------:R-:W-:-:S04]  /*1b20*/  @!P2 FMUL R23, R23, 0.5 ;  /* 0x3f0000001717a820 */ /* 0x000fc80000400000 */
[----:B------:R1:W2:Y:S02]  /*1b30*/  MUFU.EX2 R19, R23 ;  /* 0x0000001700137308 */ /* 0x0002a40000000800 */
[----:B------:R-:W-:Y:S01]  /*1b40*/  @!P6 FMUL R16, R16, 0.5 ;  /* 0x3f0000001010e820 */ /* 0x000fe20000400000 */
[----:B0-----:R-:W-:-:S05]  /*1b50*/  FMUL R3, R35, R3 ;  /* 0x0000000323037220 */ /* 0x001fca0000400000 */
[----:B------:R-:W0:Y:S01]  /*1b60*/  MUFU.EX2 R16, R16 ;  /* 0x0000001000107308 */ /* 0x000e220000000800 */
[----:B-1----:R-:W-:Y:S01]  /*1b70*/  LOP3.LUT R23, R22, 0xfffffff0, RZ, 0xc0, !PT ;  /* 0xfffffff016177812 */ /* 0x002fe200078ec0ff */
[----:B------:R-:W-:-:S04]  /*1b80*/  FADD R22, R14, -R37 ;  /* 0x800000250e167221 */ /* 0x000fc80000000000 */
[----:B------:R-:W-:Y:S01]  /*1b90*/  FMUL R22, R22, 1.4426950216293334961 ;  /* 0x3fb8aa3b16167820 */ /* 0x000fe20000400000 */
[----:B------:R-:W-:Y:S01]  /*1ba0*/  IMAD R14, R2, 0x4, R23 ;  /* 0x00000004020e7824 */ /* 0x000fe200078e0217 */
[----:B--2---:R-:W-:Y:S01]  /*1bb0*/  @!P2 FMUL R19, R19, R19 ;  /* 0x000000131313a220 */ /* 0x004fe20000400000 */
[----:B------:R-:W-:Y:S01]  /*1bc0*/  FSETP.GEU.AND P2, PT, R21, -126, PT ;  /* 0xc2fc00001500780b */ /* 0x000fe20003f4e000 */
[----:B------:R-:W-:Y:S01]  /*1bd0*/  IMAD.SHL.U32 R23, R4, 0x10, RZ ;  /* 0x0000001004177824 */ /* 0x000fe200078e00ff */
[----:B------:R-:W-:Y:S01]  /*1be0*/  FSETP.GEU.AND P3, PT, R22, -126, PT ;  /* 0xc2fc00001600780b */ /* 0x000fe20003f6e000 */
[--C-:B------:R-:W-:Y:S01]  /*1bf0*/  FADD R4, R10, -R37.reuse ;  /* 0x800000250a047221 */ /* 0x100fe20000000000 */
[----:B----4-:R-:W-:Y:S01]  /*1c00*/  FADD R37, R20, -R37 ;  /* 0x8000002514257221 */ /* 0x010fe20000000000 */
[----:B------:R-:W-:Y:S01]  /*1c10*/  LEA R2, R24, R25, 0x2 ;  /* 0x0000001918027211 */ /* 0x000fe200078e10ff */
[----:B0-----:R-:W-:Y:S01]  /*1c20*/  @!P6 FMUL R16, R16, R16 ;  /* 0x000000101010e220 */ /* 0x001fe20000400000 */
[----:B------:R-:W-:Y:S01]  /*1c30*/  FSETP.GT.AND P6, PT, |R34|, 8.50705917302346158658e+37, PT ;  /* 0x7e8000002200780b */ /* 0x000fe20003fc4200 */
[----:B------:R-:W-:Y:S01]  /*1c40*/  FMUL R37, R37, 1.4426950216293334961 ;  /* 0x3fb8aa3b25257820 */ /* 0x000fe20000400000 */
[----:B------:R-:W-:-:S04]  /*1c50*/  LOP3.LUT R23, R23, 0xff0, RZ, 0xc0, !PT ;  /* 0x00000ff017177812 */ /* 0x000fc800078ec0ff */
[----:B------:R-:W-:Y:S02]  /*1c60*/  @!P2 FMUL R21, R21, 0.5 ;  /* 0x3f0000001515a820 */ /* 0x000fe40000400000 */
[----:B------:R-:W-:Y:S01]  /*1c70*/  @!P3 FMUL R22, R22, 0.5 ;  /* 0x3f0000001616b820 */ /* 0x000fe20000400000 */
[----:B------:R-:W-:Y:S01]  /*1c80*/  IMAD R25, R23, 0x2, R23 ;  /* 0x0000000217197824 */ /* 0x000fe200078e0217 */
[----:B------:R0:W-:Y:S03]  /*1c90*/  MUFU.EX2 R10, R21 ;  /* 0x00000015000a7308 */ /* 0x0001e60000000800 */
[----:B------:R-:W-:Y:S01]  /*1ca0*/  @P6 FMUL R34, R34, 0.25 ;  /* 0x3e80000022226820 */ /* 0x000fe20000400000 */
[----:B------:R-:W-:Y:S01]  /*1cb0*/  @P6 FMUL R5, R5, 0.25 ;  /* 0x3e80000005056820 */ /* 0x000fe20000400000 */
[----:B------:R-:W-:Y:S01]  /*1cc0*/  @P6 FMUL R18, R18, 0.25 ;  /* 0x3e80000012126820 */ /* 0x000fe20000400000 */
[----:B------:R-:W-:-:S02]  /*1cd0*/  @P6 FMUL R11, R11, 0.25 ;  /* 0x3e8000000b0b6820 */ /* 0x000fc40000400000 */
[----:B------:R-:W1:Y:S01]  /*1ce0*/  MUFU.EX2 R20, R22 ;  /* 0x0000001600147308 */ /* 0x000e620000000800 */
[----:B------:R-:W-:Y:S01]  /*1cf0*/  @!P1 FMUL R34, R34, 16777216 ;  /* 0x4b80000022229820 */ /* 0x000fe20000400000 */
[----:B------:R-:W-:Y:S01]  /*1d00*/  @P6 FMUL R12, R12, 0.25 ;  /* 0x3e8000000c0c6820 */ /* 0x000fe20000400000 */
[----:B------:R-:W-:Y:S01]  /*1d10*/  @P6 FMUL R15, R15, 0.25 ;  /* 0x3e8000000f0f6820 */ /* 0x000fe20000400000 */
[----:B------:R-:W-:Y:S01]  /*1d20*/  @P6 FMUL R13, R13, 0.25 ;  /* 0x3e8000000d0d6820 */ /* 0x000fe20000400000 */
[----:B------:R-:W-:Y:S01]  /*1d30*/  @P6 FMUL R16, R16, 0.25 ;  /* 0x3e80000010106820 */ /* 0x000fe20000400000 */
[----:B------:R-:W-:Y:S01]  /*1d40*/  @P6 FMUL R19, R19, 0.25 ;  /* 0x3e80000013136820 */ /* 0x000fe20000400000 */
[----:B0-----:R-:W-:Y:S01]  /*1d50*/  FMUL R21, R4, 1.4426950216293334961 ;  /* 0x3fb8aa3b04157820 */ /* 0x001fe20000400000 */
[----:B------:R-:W0:Y:S01]  /*1d60*/  MUFU.RCP R34, R34 ;  /* 0x0000002200227308 */ /* 0x000e220000001000 */
[----:B------:R-:W-:Y:S01]  /*1d70*/  FSETP.GEU.AND P6, PT, R9, -126, PT ;  /* 0xc2fc00000900780b */ /* 0x000fe20003fce000 */
[----:B------:R-:W-:Y:S01]  /*1d80*/  @!P1 FMUL R5, R5, 16777216 ;  /* 0x4b80000005059820 */ /* 0x000fe20000400000 */
[----:B------:R-:W-:Y:S01]  /*1d90*/  @!P1 FMUL R18, R18, 16777216 ;  /* 0x4b80000012129820 */ /* 0x000fe20000400000 */
[----:B------:R-:W-:Y:S01]  /*1da0*/  @!P1 FMUL R11, R11, 16777216 ;  /* 0x4b8000000b0b9820 */ /* 0x000fe20000400000 */
[----:B------:R-:W-:Y:S01]  /*1db0*/  @!P1 FMUL R12, R12, 16777216 ;  /* 0x4b8000000c0c9820 */ /* 0x000fe20000400000 */
[----:B------:R-:W-:Y:S01]  /*1dc0*/  @!P1 FMUL R15, R15, 16777216 ;  /* 0x4b8000000f0f9820 */ /* 0x000fe20000400000 */
[----:B------:R-:W-:Y:S01]  /*1dd0*/  @!P1 FMUL R13, R13, 16777216 ;  /* 0x4b8000000d0d9820 */ /* 0x000fe20000400000 */
[----:B------:R-:W-:Y:S01]  /*1de0*/  @!P1 FMUL R16, R16, 16777216 ;  /* 0x4b80000010109820 */ /* 0x000fe20000400000 */
[----:B------:R-:W-:Y:S01]  /*1df0*/  @!P1 FMUL R19, R19, 16777216 ;  /* 0x4b80000013139820 */ /* 0x000fe20000400000 */
[----:B-1----:R-:W-:Y:S01]  /*1e00*/  @!P3 FMUL R20, R20, R20 ;  /* 0x000000141414b220 */ /* 0x002fe20000400000 */
[----:B------:R-:W-:Y:S01]  /*1e10*/  @!P2 FMUL R10, R10, R10 ;  /* 0x0000000a0a0aa220 */ /* 0x000fe20000400000 */
[----:B------:R-:W-:-:S02]  /*1e20*/  FSETP.GEU.AND P1, PT, R21, -126, PT ;  /* 0xc2fc00001500780b */ /* 0x000fc40003f2e000 */
[----:B------:R-:W-:Y:S01]  /*1e30*/  FSETP.GEU.AND P3, PT, R17, -126, PT ;  /* 0xc2fc00001100780b */ /* 0x000fe20003f6e000 */
[----:B------:R-:W-:Y:S01]  /*1e40*/  @!P6 FMUL R9, R9, 0.5 ;  /* 0x3f0000000909e820 */ /* 0x000fe20000400000 */
[----:B------:R-:W-:Y:S01]  /*1e50*/  FSETP.GEU.AND P2, PT, R37, -126, PT ;  /* 0xc2fc00002500780b */ /* 0x000fe20003f4e000 */
[C---:B0-----:R-:W-:Y:S01]  /*1e60*/  FMUL R4, R34.reuse, R18 ;  /* 0x0000001222047220 */ /* 0x041fe20000400000 */
[----:B------:R-:W-:Y:S01]  /*1e70*/  FMUL R5, R34, R5 ;  /* 0x0000000522057220 */ /* 0x000fe20000400000 */
[----:B------:R0:W1:Y:S01]  /*1e80*/  MUFU.EX2 R18, R9 ;  /* 0x0000000900127308 */ /* 0x0000620000000800 */
[----:B------:R-:W-:Y:S01]  /*1e90*/  SHF.L.U32 R25, R25, 0x1, RZ ;  /* 0x0000000119197819 */ /* 0x000fe200000006ff */
[----:B------:R-:W-:Y:S01]  /*1ea0*/  @P4 FMUL R20, R20, 0.25 ;  /* 0x3e80000014144820 */ /* 0x000fe20000400000 */
[----:B------:R-:W-:Y:S01]  /*1eb0*/  @P4 FMUL R10, R10, 0.25 ;  /* 0x3e8000000a0a4820 */ /* 0x000fe20000400000 */
[C---:B------:R-:W-:Y:S01]  /*1ec0*/  FMUL R11, R34.reuse, R11 ;  /* 0x0000000b220b7220 */ /* 0x040fe20000400000 */
[----:B------:R-:W-:Y:S01]  /*1ed0*/  FMUL R12, R34, R12 ;  /* 0x0000000c220c7220 */ /* 0x000fe20000400000 */
[----:B------:R-:W-:Y:S01]  /*1ee0*/  @!P1 FMUL R21, R21, 0.5 ;  /* 0x3f00000015159820 */ /* 0x000fe20000400000 */
[----:B------:R2:W-:Y:S01]  /*1ef0*/  STS.64 [R25], R4 ;  /* 0x0000000419007388 */ /* 0x0005e20000000a00 */
[----:B------:R-:W-:Y:S01]  /*1f00*/  @!P3 FMUL R17, R17, 0.5 ;  /* 0x3f0000001111b820 */ /* 0x000fe20000400000 */
[----:B0-----:R-:W-:Y:S01]  /*1f10*/  FMUL R9, R35, R8 ;  /* 0x0000000823097220 */ /* 0x001fe20000400000 */
[----:B------:R-:W-:Y:S01]  /*1f20*/  @!P2 FMUL R37, R37, 0.5 ;  /* 0x3f0000002525a820 */ /* 0x000fe20000400000 */
[----:B------:R-:W0:Y:S01]  /*1f30*/  MUFU.EX2 R22, R21 ;  /* 0x0000001500167308 */ /* 0x000e220000000800 */
[----:B------:R-:W-:Y:S01]  /*1f40*/  @!P5 FMUL R20, R20, 16777216 ;  /* 0x4b8000001414d820 */ /* 0x000fe20000400000 */
[----:B------:R-:W-:Y:S01]  /*1f50*/  @!P5 FMUL R10, R10, 16777216 ;  /* 0x4b8000000a0ad820 */ /* 0x000fe20000400000 */
[----:B------:R3:W-:Y:S01]  /*1f60*/  STS [R25+0x34], R3 ;  /* 0x0000340319007388 */ /* 0x0007e20000000800 */
[----:B------:R-:W-:Y:S01]  /*1f70*/  FMUL R15, R34, R15 ;  /* 0x0000000f220f7220 */ /* 0x000fe20000400000 */
[----:B-1----:R-:W-:Y:S01]  /*1f80*/  @!P6 FMUL R18, R18, R18 ;  /* 0x000000121212e220 */ /* 0x002fe20000400000 */
[C---:B------:R-:W-:Y:S01]  /*1f90*/  FMUL R13, R34.reuse, R13 ;  /* 0x0000000d220d7220 */ /* 0x040fe20000400000 */
[----:B------:R-:W-:Y:S01]  /*1fa0*/  FMUL R16, R34, R16 ;  /* 0x0000001022107220 */ /* 0x000fe20000400000 */
[----:B------:R-:W1:Y:S01]  /*1fb0*/  MUFU.EX2 R8, R17 ;  /* 0x0000001100087308 */ /* 0x000e620000000800 */
[----:B------:R-:W-:Y:S01]  /*1fc0*/  @P4 FMUL R18, R18, 0.25 ;  /* 0x3e80000012124820 */ /* 0x000fe20000400000 */
[----:B--2---:R-:W-:Y:S01]  /*1fd0*/  IMAD.SHL.U32 R4, R0, 0x2, RZ ;  /* 0x0000000200047824 */ /* 0x004fe200078e00ff */
[----:B------:R-:W-:Y:S01]  /*1fe0*/  FMUL R19, R34, R19 ;  /* 0x0000001322137220 */ /* 0x000fe20000400000 */
[C---:B------:R-:W-:Y:S01]  /*1ff0*/  FMUL R20, R35.reuse, R20 ;  /* 0x0000001423147220 */ /* 0x040fe20000400000 */
[----:B------:R-:W-:Y:S01]  /*2000*/  @!P5 FMUL R18, R18, 16777216 ;  /* 0x4b8000001212d820 */ /* 0x000fe20000400000 */
[C---:B------:R-:W-:Y:S01]  /*2010*/  FMUL R10, R35.reuse, R10 ;  /* 0x0000000a230a7220 */ /* 0x040fe20000400000 */
[----:B------:R-:W-:Y:S01]  /*2020*/  LOP3.LUT R5, R4, 0xfffffff0, RZ, 0xc0, !PT ;  /* 0xfffffff004057812 */ /* 0x000fe200078ec0ff */
[----:B------:R-:W2:Y:S01]  /*2030*/  MUFU.EX2 R24, R37 ;  /* 0x0000002500187308 */ /* 0x000ea20000000800 */
[----:B0-----:R-:W-:Y:S01]  /*2040*/  @!P1 FMUL R22, R22, R22 ;  /* 0x0000001616169220 */ /* 0x001fe20000400000 */
[----:B------:R-:W-:Y:S01]  /*2050*/  FMUL R18, R35, R18 ;  /* 0x0000001223127220 */ /* 0x000fe20000400000 */
[----:B------:R-:W-:Y:S01]  /*2060*/  STS [R25+0x38], R9 ;  /* 0x0000380919007388 */ /* 0x000fe20000000800 */
[----:B------:R-:W-:Y:S01]  /*2070*/  LEA R5, R0, R5, 0x2 ;  /* 0x0000000500057211 */ /* 0x000fe200078e10ff */
[----:B------:R-:W-:Y:S01]  /*2080*/  @P4 FMUL R22, R22, 0.25 ;  /* 0x3e80000016164820 */ /* 0x000fe20000400000 */
[----:B------:R-:W-:Y:S01]  /*2090*/  LOP3.LUT R0, R0, 0x180, RZ, 0x3c, !PT ;  /* 0x0000018000007812 */ /* 0x000fe200078e3cff */
[----:B------:R-:W-:Y:S01]  /*20a0*/  STS [R25+0x8], R12 ;  /* 0x0000080c19007388 */ /* 0x000fe20000000800 */
[----:B-1----:R-:W-:Y:S01]  /*20b0*/  @!P3 FMUL R8, R8, R8 ;  /* 0x000000080808b220 */ /* 0x002fe20000400000 */
[----:B------:R-:W-:-:S02]  /*20c0*/  @!P5 FMUL R22, R22, 16777216 ;  /* 0x4b8000001616d820 */ /* 0x000fc40000400000 */
[----:B------:R-:W-:Y:S01]  /*20d0*/  STS [R25+0xc], R11 ;  /* 0x00000c0b19007388 */ /* 0x000fe20000000800 */
[----:B------:R-:W-:Y:S01]  /*20e0*/  @P4 FMUL R8, R8, 0.25 ;  /* 0x3e80000008084820 */ /* 0x000fe20000400000 */
[C---:B---3--:R-:W-:Y:S02]  /*20f0*/  FMUL R3, R35.reuse, R22 ;  /* 0x0000001623037220 */ /* 0x048fe40000400000 */
[----:B------:R-:W-:Y:S01]  /*2100*/  STS [R25+0x3c], R20 ;  /* 0x00003c1419007388 */ /* 0x000fe20000000800 */
[----:B--2---:R-:W-:Y:S01]  /*2110*/  @!P2 FMUL R24, R24, R24 ;  /* 0x000000181818a220 */ /* 0x004fe20000400000 */
[----:B------:R-:W-:Y:S02]  /*2120*/  @!P5 FMUL R8, R8, 16777216 ;  /* 0x4b8000000808d820 */ /* 0x000fe40000400000 */
[----:B------:R-:W-:Y:S01]  /*2130*/  STS [R25+0x30], R10 ;  /* 0x0000300a19007388 */ /* 0x000fe20000000800 */
[----:B------:R-:W-:Y:S01]  /*2140*/  @P4 FMUL R24, R24, 0.25 ;  /* 0x3e80000018184820 */ /* 0x000fe20000400000 */
[----:B------:R-:W-:-:S02]  /*2150*/  FMUL R4, R35, R8 ;  /* 0x0000000823047220 */ /* 0x000fc40000400000 */
[----:B------:R-:W-:Y:S01]  /*2160*/  STS [R25+0x10], R13 ;  /* 0x0000100d19007388 */ /* 0x000fe20000000800 */
[----:B------:R-:W-:-:S03]  /*2170*/  @!P5 FMUL R24, R24, 16777216 ;  /* 0x4b8000001818d820 */ /* 0x000fc60000400000 */
[----:B------:R-:W-:Y:S01]  /*2180*/  STS [R25+0x40], R18 ;  /* 0x0000401219007388 */ /* 0x000fe20000000800 */
[----:B------:R-:W-:-:S03]  /*2190*/  FMUL R24, R35, R24 ;  /* 0x0000001823187220 */ /* 0x000fc60000400000 */
[----:B------:R-:W-:Y:S04]  /*21a0*/  STS [R25+0x14], R15 ;  /* 0x0000140f19007388 */ /* 0x000fe80000000800 */
[----:B------:R0:W-:Y:S04]  /*21b0*/  STS [R25+0x44], R3 ;  /* 0x0000440319007388 */ /* 0x0001e80000000800 */
[----:B------:R-:W-:Y:S04]  /*21c0*/  STS [R25+0x18], R16 ;  /* 0x0000181019007388 */ /* 0x000fe80000000800 */
[----:B------:R-:W-:Y:S01]  /*21d0*/  STS [R25+0x48], R4 ;  /* 0x0000480419007388 */ /* 0x000fe20000000800 */
[----:B0-----:R-:W-:-:S03]  /*21e0*/  IMAD.SHL.U32 R3, R0, 0x2, RZ ;  /* 0x0000000200037824 */ /* 0x001fc600078e00ff */
[----:B------:R-:W-:Y:S02]  /*21f0*/  STS [R25+0x1c], R19 ;  /* 0x00001c1319007388 */ /* 0x000fe40000000800 */
[----:B------:R-:W-:Y:S02]  /*2200*/  LOP3.LUT R3, R3, 0xfffffff0, RZ, 0xc0, !PT ;  /* 0xfffffff003037812 */ /* 0x000fe400078ec0ff */
[----:B------:R-:W-:Y:S02]  /*2210*/  STS [R25+0x4c], R24 ;  /* 0x00004c1819007388 */ /* 0x000fe40000000800 */
[----:B------:R-:W-:Y:S02]  /*2220*/  LEA R3, R0, R3, 0x2 ;  /* 0x0000000300037211 */ /* 0x000fe400078e10ff */
[----:B------:R-:W-:Y:S06]  /*2230*/  BAR.SYNC.DEFER_BLOCKING 0x0 ;  /* 0x0000000000007b1d */ /* 0x000fec0000010000 */
[----:B------:R-:W0:Y:S04]  /*2240*/  LDS.128 R8, [R5] ;  /* 0x0000000005087984 */ /* 0x000e280000000c00 */
[----:B------:R-:W1:Y:S04]  /*2250*/  LDS.128 R12, [R14] ;  /* 0x000000000e0c7984 */ /* 0x000e680000000c00 */
[----:B------:R-:W2:Y:S04]  /*2260*/  LDS.128 R20, [R2] ;  /* 0x0000000002147984 */ /* 0x000ea80000000c00 */
[----:B0-----:R0:W-:Y:S04]  /*2270*/  @P0 STG.E.128 [R38.64], R8 ;  /* 0x0000000826000986 */ /* 0x0011e8000c101d04 */
[----:B-1----:R0:W-:Y:S04]  /*2280*/  @P0 STG.E.128 [R32.64], R12 ;  /* 0x0000000c20000986 */ /* 0x0021e8000c101d04 */
[----:B--2---:R0:W-:Y:S01]  /*2290*/  @P0 STG.E.128 [R30.64], R20 ;  /* 0x000000141e000986 */ /* 0x0041e2000c101d04 */
[----:B------:R-:W-:Y:S05]  /*22a0*/  @!P0 EXIT ;  /* 0x000000000000894d */ /* 0x000fea0003800000 */
[----:B0-----:R-:W0:Y:S04]  /*22b0*/  LDS.128 R8, [R3] ;  /* 0x0000000003087984 */ /* 0x001e280000000c00 */
[----:B0-----:R-:W-:Y:S01]  /*22c0*/  STG.E.128 [R6.64], R8 ;  /* 0x0000000806007986 */ /* 0x001fe2000c101d04 */
[----:B------:R-:W-:Y:S05]  /*22d0*/  EXIT ;  /* 0x000000000000794d */ /* 0x000fea0003800000 */
.L_x_0:
[----:B------:R-:W-:-:S00]  /*22e0*/  BRA `(.L_x_0) ;  /* 0xfffffff000007947 */ /* 0x000fc0000383ffff */
[----:B------:R-:W-:-:S00]  /*22f0*/  NOP ;  /* 0x0000000000007918 */ /* 0x000fc00000000000 */
        /* <DEDUP_REMOVED lines=8> */
.L_x_1:


//--------------------- .nv.shared.triton_poi_fused__softmax_add_3 --------------------------
	.section	.nv.shared.triton_poi_fused__softmax_add_3,"aw",@nobits
	.sectionflags	@""
	.align	16
